// auto-generated by cutlass_sweep.gemm — config: {"arch": "sm_90", "cluster_m": 2, "cluster_n": 1, "dtype": "fp16", "stages": 0, "tile_k": 128, "tile_m": 256, "tile_n": 64}
#include "cutlass/cutlass.h"
#include "cutlass/gemm/collective/collective_builder.hpp"
#include "cutlass/gemm/device/gemm_universal_adapter.h"
#include "cutlass/gemm/kernel/gemm_universal.hpp"
#include "cutlass/epilogue/collective/collective_builder.hpp"

using ElemA = cutlass::half_t;
using ElemB = cutlass::half_t;
using ElemCD = cutlass::half_t;
using Acc  = float;
using TileShape    = cute::Shape<cute::_256, cute::_64, cute::_128>;
using ClusterShape = cute::Shape<cute::_2, cute::_1, cute::_1>;

using CollectiveEpilogue = typename cutlass::epilogue::collective::CollectiveBuilder<
    cutlass::arch::Sm90, cutlass::arch::OpClassTensorOp,
    TileShape, ClusterShape,
    cutlass::epilogue::collective::EpilogueTileAuto,
    Acc, Acc,
    ElemCD, cutlass::layout::RowMajor, 128 / cutlass::sizeof_bits<ElemCD>::value,
    ElemCD, cutlass::layout::RowMajor, 128 / cutlass::sizeof_bits<ElemCD>::value,
    cutlass::epilogue::collective::EpilogueScheduleAuto
  >::CollectiveOp;

using CollectiveMainloop = typename cutlass::gemm::collective::CollectiveBuilder<
    cutlass::arch::Sm90, cutlass::arch::OpClassTensorOp,
    ElemA, cutlass::layout::RowMajor, 128 / cutlass::sizeof_bits<ElemA>::value,
    ElemB, cutlass::layout::ColumnMajor, 128 / cutlass::sizeof_bits<ElemB>::value,
    Acc,
    TileShape, ClusterShape,
    cutlass::gemm::collective::StageCountAutoCarveout<static_cast<int>(sizeof(typename CollectiveEpilogue::SharedStorage))>,
    cutlass::gemm::collective::KernelScheduleAuto
  >::CollectiveOp;

using GemmKernel = cutlass::gemm::kernel::GemmUniversal<
    cute::Shape<int,int,int,int>,
    CollectiveMainloop,
    CollectiveEpilogue
>;
using Gemm = cutlass::gemm::device::GemmUniversalAdapter<GemmKernel>;

// Force the device kernel symbol into the cubin without needing a host main.
auto* _anchor = &cutlass::device_kernel<GemmKernel>;


// ===== COMPILED SASS (sm_90a) =====

	.target	sm_90a

	.elftype	@"ET_EXEC"


//--------------------- .note.nv.tkinfo           --------------------------
	.section	.note.nv.tkinfo,"",@"SHT_NOTE"
	.sectionflags	@"SHF_NOTE_NV_TKINFO"
	.tkinfo
        /*0018*/ 	.word	0x00000002
        /*0030*/ 	.string	""
        /*0030*/ 	.string	"ptxas"
        /*0030*/ 	.string	"Cuda compilation tools, release 13.0, V13.0.88"
        /*0030*/ 	.string	"Build cuda_13.0.r13.0/compiler.36424714_0"
        /*0030*/ 	.string	"-arch sm_90a -m 64 "



//--------------------- .note.nv.cuinfo           --------------------------
	.section	.note.nv.cuinfo,"",@"SHT_NOTE"
	.sectionflags	@"SHF_NOTE_NV_CUINFO"
        /*0018*/ 	.short	0x0002
        /*001a*/ 	.short	0x005a
        /*001c*/ 	.short	0x0082
	.zero		2


//--------------------- .nv.info                  --------------------------
	.section	.nv.info,"",@"SHT_CUDA_INFO"
	.align	4


	//----- nvinfo : EIATTR_REGCOUNT
	.align		4
        /*0000*/ 	.byte	0x04, 0x2f
        /*0002*/ 	.short	(.L_15 - .L_14)
	.align		4
.L_14:
        /*0004*/ 	.word	index@(_ZN7cutlass13device_kernelINS_4gemm6kernel13GemmUniversalIN4cute5tupleIJiiiiEEENS1_10collective13CollectiveMmaINS1_34MainloopSm90TmaGmmaWarpSpecializedILi2ENS5_IJNS4_1CILi2EEENSA_ILi1EEESC_EEENS1_35KernelTmaWarpSpecializedCooperativeEEENS5_IJNSA_ILi256EEENSA_ILi64EEENSA_ILi128EEEEEENS_6half_tENS5_IJlSC_lEEESK_SL_NS4_8TiledMMAINS4_8MMA_AtomIJNS4_4SM904GMMA25MMA_64x64x16_F32F16F16_SSILNSP_5MajorE0ELSR_0ELNSP_7ScaleInE1ELSS_1EEEEEENS4_6LayoutISD_NS5_IJSC_NSA_ILi0EEESW_EEEEENS5_IJNS4_10UnderscoreESZ_SZ_EEEEENS4_13SM90_TMA_LOADENS4_14ComposedLayoutINS4_7SwizzleILi3ELi4ELi3EEENS4_18smem_ptr_flag_bitsILi16EEENSV_INS5_IJNSA_ILi8EEESH_EEENS5_IJSH_SC_EEEEEEEvNS4_8identityENS4_23SM90_TMA_LOAD_MULTICASTES1C_vS1D_EENS_8epilogue10collective6detail29Sm90TmaWarpSpecializedAdapterINS1H_15DefaultEpilogueISK_SL_SL_NS1G_6thread17LinearCombinationISK_Li1EffLNS1L_9ScaleType4KindE0ELNS_15FloatRoundStyleE2ESK_EENS1_15EpilogueDefaultEEEEEvvEEEEvNT_6ParamsE)
        /*0008*/ 	.word	0x000000a8


	//----- nvinfo : EIATTR_FRAME_SIZE
	.align		4
.L_15:
        /*000c*/ 	.byte	0x04, 0x11
        /*000e*/ 	.short	(.L_17 - .L_16)
	.align		4
.L_16:
        /*0010*/ 	.word	index@(_ZN7cutlass13device_kernelINS_4gemm6kernel13GemmUniversalIN4cute5tupleIJiiiiEEENS1_10collective13CollectiveMmaINS1_34MainloopSm90TmaGmmaWarpSpecializedILi2ENS5_IJNS4_1CILi2EEENSA_ILi1EEESC_EEENS1_35KernelTmaWarpSpecializedCooperativeEEENS5_IJNSA_ILi256EEENSA_ILi64EEENSA_ILi128EEEEEENS_6half_tENS5_IJlSC_lEEESK_SL_NS4_8TiledMMAINS4_8MMA_AtomIJNS4_4SM904GMMA25MMA_64x64x16_F32F16F16_SSILNSP_5MajorE0ELSR_0ELNSP_7ScaleInE1ELSS_1EEEEEENS4_6LayoutISD_NS5_IJSC_NSA_ILi0EEESW_EEEEENS5_IJNS4_10UnderscoreESZ_SZ_EEEEENS4_13SM90_TMA_LOADENS4_14ComposedLayoutINS4_7SwizzleILi3ELi4ELi3EEENS4_18smem_ptr_flag_bitsILi16EEENSV_INS5_IJNSA_ILi8EEESH_EEENS5_IJSH_SC_EEEEEEEvNS4_8identityENS4_23SM90_TMA_LOAD_MULTICASTES1C_vS1D_EENS_8epilogue10collective6detail29Sm90TmaWarpSpecializedAdapterINS1H_15DefaultEpilogueISK_SL_SL_NS1G_6thread17LinearCombinationISK_Li1EffLNS1L_9ScaleType4KindE0ELNS_15FloatRoundStyleE2ESK_EENS1_15EpilogueDefaultEEEEEvvEEEEvNT_6ParamsE)
        /*0014*/ 	.word	0x00000000


	//----- nvinfo : EIATTR_MIN_STACK_SIZE
	.align		4
.L_17:
        /*0018*/ 	.byte	0x04, 0x12
        /*001a*/ 	.short	(.L_19 - .L_18)
	.align		4
.L_18:
        /*001c*/ 	.word	index@(_ZN7cutlass13device_kernelINS_4gemm6kernel13GemmUniversalIN4cute5tupleIJiiiiEEENS1_10collective13CollectiveMmaINS1_34MainloopSm90TmaGmmaWarpSpecializedILi2ENS5_IJNS4_1CILi2EEENSA_ILi1EEESC_EEENS1_35KernelTmaWarpSpecializedCooperativeEEENS5_IJNSA_ILi256EEENSA_ILi64EEENSA_ILi128EEEEEENS_6half_tENS5_IJlSC_lEEESK_SL_NS4_8TiledMMAINS4_8MMA_AtomIJNS4_4SM904GMMA25MMA_64x64x16_F32F16F16_SSILNSP_5MajorE0ELSR_0ELNSP_7ScaleInE1ELSS_1EEEEEENS4_6LayoutISD_NS5_IJSC_NSA_ILi0EEESW_EEEEENS5_IJNS4_10UnderscoreESZ_SZ_EEEEENS4_13SM90_TMA_LOADENS4_14ComposedLayoutINS4_7SwizzleILi3ELi4ELi3EEENS4_18smem_ptr_flag_bitsILi16EEENSV_INS5_IJNSA_ILi8EEESH_EEENS5_IJSH_SC_EEEEEEEvNS4_8identityENS4_23SM90_TMA_LOAD_MULTICASTES1C_vS1D_EENS_8epilogue10collective6detail29Sm90TmaWarpSpecializedAdapterINS1H_15DefaultEpilogueISK_SL_SL_NS1G_6thread17LinearCombinationISK_Li1EffLNS1L_9ScaleType4KindE0ELNS_15FloatRoundStyleE2ESK_EENS1_15EpilogueDefaultEEEEEvvEEEEvNT_6ParamsE)
        /*0020*/ 	.word	0x00000000
.L_19:


//--------------------- .nv.compat                --------------------------
	.section	.nv.compat,"",@"SHT_CUDA_COMPAT_INFO"
	.align	4
        /*0000*/ 	.byte	0x02, 0x09, 0x01, 0x00, 0x02, 0x02, 0x04, 0x00, 0x02, 0x05, 0x05, 0x00, 0x03, 0x07, 0x01, 0x01
        /*0010*/ 	.byte	0x02, 0x03, 0x01, 0x00, 0x02, 0x06, 0x01, 0x00, 0x04, 0x0b, 0x08, 0x00, 0x00, 0x00, 0x00, 0x00
        /*0020*/ 	.byte	0x00, 0x00, 0x00, 0x00


//--------------------- .nv.info._ZN7cutlass13device_kernelINS_4gemm6kernel13GemmUniversalIN4cute5tupleIJiiiiEEENS1_10collective13CollectiveMmaINS1_34MainloopSm90TmaGmmaWarpSpecializedILi2ENS5_IJNS4_1CILi2EEENSA_ILi1EEESC_EEENS1_35KernelTmaWarpSpecializedCooperativeEEENS5_IJNSA_ILi256EEENSA_ILi64EEENSA_ILi128EEEEEENS_6half_tENS5_IJlSC_lEEESK_SL_NS4_8TiledMMAINS4_8MMA_AtomIJNS4_4SM904GMMA25MMA_64x64x16_F32F16F16_SSILNSP_5MajorE0ELSR_0ELNSP_7ScaleInE1ELSS_1EEEEEENS4_6LayoutISD_NS5_IJSC_NSA_ILi0EEESW_EEEEENS5_IJNS4_10UnderscoreESZ_SZ_EEEEENS4_13SM90_TMA_LOADENS4_14ComposedLayoutINS4_7SwizzleILi3ELi4ELi3EEENS4_18smem_ptr_flag_bitsILi16EEENSV_INS5_IJNSA_ILi8EEESH_EEENS5_IJSH_SC_EEEEEEEvNS4_8identityENS4_23SM90_TMA_LOAD_MULTICASTES1C_vS1D_EENS_8epilogue10collective6detail29Sm90TmaWarpSpecializedAdapterINS1H_15DefaultEpilogueISK_SL_SL_NS1G_6thread17LinearCombinationISK_Li1EffLNS1L_9ScaleType4KindE0ELNS_15FloatRoundStyleE2ESK_EENS1_15EpilogueDefaultEEEEEvvEEEEvNT_6ParamsE --------------------------
	.section	.nv.info._ZN7cutlass13device_kernelINS_4gemm6kernel13GemmUniversalIN4cute5tupleIJiiiiEEENS1_10collective13CollectiveMmaINS1_34MainloopSm90TmaGmmaWarpSpecializedILi2ENS5_IJNS4_1CILi2EEENSA_ILi1EEESC_EEENS1_35KernelTmaWarpSpecializedCooperativeEEENS5_IJNSA_ILi256EEENSA_ILi64EEENSA_ILi128EEEEEENS_6half_tENS5_IJlSC_lEEESK_SL_NS4_8TiledMMAINS4_8MMA_AtomIJNS4_4SM904GMMA25MMA_64x64x16_F32F16F16_SSILNSP_5MajorE0ELSR_0ELNSP_7ScaleInE1ELSS_1EEEEEENS4_6LayoutISD_NS5_IJSC_NSA_ILi0EEESW_EEEEENS5_IJNS4_10UnderscoreESZ_SZ_EEEEENS4_13SM90_TMA_LOADENS4_14ComposedLayoutINS4_7SwizzleILi3ELi4ELi3EEENS4_18smem_ptr_flag_bitsILi16EEENSV_INS5_IJNSA_ILi8EEESH_EEENS5_IJSH_SC_EEEEEEEvNS4_8identityENS4_23SM90_TMA_LOAD_MULTICASTES1C_vS1D_EENS_8epilogue10collective6detail29Sm90TmaWarpSpecializedAdapterINS1H_15DefaultEpilogueISK_SL_SL_NS1G_6thread17LinearCombinationISK_Li1EffLNS1L_9ScaleType4KindE0ELNS_15FloatRoundStyleE2ESK_EENS1_15EpilogueDefaultEEEEEvvEEEEvNT_6ParamsE,"",@"SHT_CUDA_INFO"
	.sectionflags	@""
	.align	4


	//----- nvinfo : EIATTR_CUDA_API_VERSION
	.align		4
        /*0000*/ 	.byte	0x04, 0x37
        /*0002*/ 	.short	(.L_21 - .L_20)
.L_20:
        /*0004*/ 	.word	0x00000082


	//----- nvinfo : EIATTR_KPARAM_INFO
	.align		4
.L_21:
        /*0008*/ 	.byte	0x04, 0x17
        /*000a*/ 	.short	(.L_23 - .L_22)
.L_22:
        /*000c*/ 	.word	0x00000000
        /*0010*/ 	.short	0x0000
        /*0012*/ 	.short	0x0070
        /*0014*/ 	.byte	0x00, 0xf0, 0x01, 0x10


	//----- nvinfo : EIATTR_SPARSE_MMA_MASK
	.align		4
.L_23:
        /*0018*/ 	.byte	0x03, 0x50
        /*001a*/ 	.short	0x0000


	//----- nvinfo : EIATTR_MAXREG_COUNT
	.align		4
        /*001c*/ 	.byte	0x03, 0x1b
        /*001e*/ 	.short	0x00a8


	//----- nvinfo : EIATTR_NUM_BARRIERS
	.align		4
        /*0020*/ 	.byte	0x02, 0x4c
        /*0022*/ 	.byte	0x01
	.zero		1


	//----- nvinfo : EIATTR_EXTERNS
	.align		4
        /*0024*/ 	.byte	0x04, 0x0f
        /*0026*/ 	.short	(.L_25 - .L_24)


	//   ....[0]....
	.align		4
.L_24:
        /*0028*/ 	.word	index@(__assertfail)


	//----- nvinfo : EIATTR_MERCURY_ISA_VERSION
	.align		4
.L_25:
        /*002c*/ 	.byte	0x03, 0x5f
        /*002e*/ 	.short	0x0101


	//----- nvinfo : EIATTR_INT_WARP_WIDE_INSTR_OFFSETS
	.align		4
        /*0030*/ 	.byte	0x04, 0x31
        /*0032*/ 	.short	(.L_27 - .L_26)


	//   ....[0]....
.L_26:
        /*0034*/ 	.word	0x00000450


	//   ....[1]....
        /*0038*/ 	.word	0x00000550


	//   ....[2]....
        /*003c*/ 	.word	0x00000660


	//   ....[3]....
        /*0040*/ 	.word	0x00002890


	//----- nvinfo : EIATTR_COOP_GROUP_MASK_REGIDS
	.align		4
.L_27:
        /*0044*/ 	.byte	0x04, 0x29
        /*0046*/ 	.short	(.L_29 - .L_28)


	//   ....[0]....
.L_28:
        /*0048*/ 	.word	0xffffffff


	//   ....[1]....
        /*004c*/ 	.word	0xffffffff


	//   ....[2]....
        /*0050*/ 	.word	0xffffffff


	//   ....[3]....
        /*0054*/ 	.word	0xffffffff


	//   ....[4]....
        /*0058*/ 	.word	0xffffffff


	//   ....[5]....
        /*005c*/ 	.word	0xffffffff


	//----- nvinfo : EIATTR_COOP_GROUP_INSTR_OFFSETS
	.align		4
.L_29:
        /*0060*/ 	.byte	0x04, 0x28
        /*0062*/ 	.short	(.L_31 - .L_30)


	//   ....[0]....
.L_30:
        /*0064*/ 	.word	0x00000060


	//   ....[1]....
        /*0068*/ 	.word	0x00000070


	//   ....[2]....
        /*006c*/ 	.word	0x00000130


	//   ....[3]....
        /*0070*/ 	.word	0x00000290


	//   ....[4]....
        /*0074*/ 	.word	0x000007c0


	//   ....[5]....
        /*0078*/ 	.word	0x00001480


	//----- nvinfo : EIATTR_REG_RECONFIG
	.align		4
.L_31:
        /*007c*/ 	.byte	0x01, 0x54
	.zero		2


	//----- nvinfo : EIATTR_SYSCALL_OFFSETS
	.align		4
        /*0080*/ 	.byte	0x04, 0x46
        /*0082*/ 	.short	(.L_33 - .L_32)


	//   ....[0]....
.L_32:
        /*0084*/ 	.word	0x00001670


	//----- nvinfo : EIATTR_MBARRIER_INSTR_OFFSETS
	.align		4
.L_33:
        /*0088*/ 	.byte	0x04, 0x39
        /*008a*/ 	.short	(.L_35 - .L_34)


	//   ....[0]....
.L_34:
        /*008c*/ 	.word	0x00000230
        /*0090*/ 	.word	0x000000ff
        /*0094*/ 	.word	0x00000000
        /*0098*/ 	.short	0x0100
        /*009a*/ 	.byte	0x08
	.zero		1


	//   ....[1]....
        /*009c*/ 	.word	0x00000240
        /*00a0*/ 	.word	0x000000ff
        /*00a4*/ 	.word	0x00000010
        /*00a8*/ 	.short	0x0100
        /*00aa*/ 	.byte	0x08
	.zero		1


	//   ....[2]....
        /*00ac*/ 	.word	0x00000250
        /*00b0*/ 	.word	0x000000ff
        /*00b4*/ 	.word	0x00000008
        /*00b8*/ 	.short	0x0100
        /*00ba*/ 	.byte	0x08
	.zero		1


	//   ....[3]....
        /*00bc*/ 	.word	0x00000260
        /*00c0*/ 	.word	0x000000ff
        /*00c4*/ 	.word	0x00000018
        /*00c8*/ 	.short	0x0100
        /*00ca*/ 	.byte	0x08
	.zero		1


	//   ....[4]....
        /*00cc*/ 	.word	0x000006e0
        /*00d0*/ 	.word	0x000000ff
        /*00d4*/ 	.word	0x00000030
        /*00d8*/ 	.short	0x0100
        /*00da*/ 	.byte	0x06
	.zero		1


	//   ....[5]....
        /*00dc*/ 	.word	0x00000770
        /*00e0*/ 	.word	0x000000ff
        /*00e4*/ 	.word	0x00000038
        /*00e8*/ 	.short	0x0100
        /*00ea*/ 	.byte	0x06
	.zero		1


	//   ....[6]....
        /*00ec*/ 	.word	0x00001730
        /*00f0*/ 	.word	0x00000003
        /*00f4*/ 	.word	0x00000000
        /*00f8*/ 	.short	0x010a
        /*00fa*/ 	.byte	0x3f
	.zero		1


	//   ....[7]....
        /*00fc*/ 	.word	0x00001790
        /*0100*/ 	.word	0x00000003
        /*0104*/ 	.word	0x00000000
        /*0108*/ 	.short	0x010a
        /*010a*/ 	.byte	0x3f
	.zero		1


	//   ....[8]....
        /*010c*/ 	.word	0x00001fe0
        /*0110*/ 	.word	0x00000005
        /*0114*/ 	.word	0x00000000
        /*0118*/ 	.short	0x010a
        /*011a*/ 	.byte	0x3f
	.zero		1


	//   ....[9]....
        /*011c*/ 	.word	0x00002020
        /*0120*/ 	.word	0x00000005
        /*0124*/ 	.word	0x00000000
        /*0128*/ 	.short	0x010a
        /*012a*/ 	.byte	0x3f
	.zero		1


	//   ....[10]....
        /*012c*/ 	.word	0x00002740
        /*0130*/ 	.word	0x00000005
        /*0134*/ 	.word	0x00000000
        /*0138*/ 	.short	0x0101
        /*013a*/ 	.byte	0x3f
	.zero		1


	//   ....[11]....
        /*013c*/ 	.word	0x00002900
        /*0140*/ 	.word	0x00000003
        /*0144*/ 	.word	0x00000000
        /*0148*/ 	.short	0x0101
        /*014a*/ 	.byte	0x3f
	.zero		1


	//   ....[12]....
        /*014c*/ 	.word	0x00008410
        /*0150*/ 	.word	0x00000017
        /*0154*/ 	.word	0x00000010
        /*0158*/ 	.short	0x010a
        /*015a*/ 	.byte	0x3f
	.zero		1


	//   ....[13]....
        /*015c*/ 	.word	0x00008890
        /*0160*/ 	.word	0x00000005
        /*0164*/ 	.word	0x00000038
        /*0168*/ 	.short	0x0101
        /*016a*/ 	.byte	0x3f
	.zero		1


	//   ....[14]....
        /*016c*/ 	.word	0x00008fb0
        /*0170*/ 	.word	0x00000007
        /*0174*/ 	.word	0x00000000
        /*0178*/ 	.short	0x010a
        /*017a*/ 	.byte	0x3f
	.zero		1


	//   ....[15]....
        /*017c*/ 	.word	0x00009030
        /*0180*/ 	.word	0x00000005
        /*0184*/ 	.word	0x00000000
        /*0188*/ 	.short	0x010a
        /*018a*/ 	.byte	0x3f
	.zero		1


	//   ....[16]....
        /*018c*/ 	.word	0x00009090
        /*0190*/ 	.word	0x00000003
        /*0194*/ 	.word	0x00000000
        /*0198*/ 	.short	0x010a
        /*019a*/ 	.byte	0x3f
	.zero		1


	//   ....[17]....
        /*019c*/ 	.word	0x000090e0
        /*01a0*/ 	.word	0x00000005
        /*01a4*/ 	.word	0x00000000
        /*01a8*/ 	.short	0x010a
        /*01aa*/ 	.byte	0x3f
	.zero		1


	//   ....[18]....
        /*01ac*/ 	.word	0x000091b0
        /*01b0*/ 	.word	0x00000017
        /*01b4*/ 	.word	0x00000010
        /*01b8*/ 	.short	0x010a
        /*01ba*/ 	.byte	0x3f
	.zero		1


	//   ....[19]....
        /*01bc*/ 	.word	0x00009280
        /*01c0*/ 	.word	0x00000007
        /*01c4*/ 	.word	0x00000000
        /*01c8*/ 	.short	0x010a
        /*01ca*/ 	.byte	0x3f
	.zero		1


	//----- nvinfo : EIATTR_NUM_MBARRIERS
	.align		4
.L_35:
        /*01cc*/ 	.byte	0x03, 0x38
        /*01ce*/ 	.short	0x0006


	//----- nvinfo : EIATTR_EXIT_INSTR_OFFSETS
	.align		4
        /*01d0*/ 	.byte	0x04, 0x1c
        /*01d2*/ 	.short	(.L_37 - .L_36)


	//   ....[0]....
.L_36:
        /*01d4*/ 	.word	0x000009a0


	//   ....[1]....
        /*01d8*/ 	.word	0x000011c0


	//   ....[2]....
        /*01dc*/ 	.word	0x00007b90


	//   ....[3]....
        /*01e0*/ 	.word	0x000080f0


	//   ....[4]....
        /*01e4*/ 	.word	0x00009080


	//----- nvinfo : EIATTR_MAX_THREADS
	.align		4
.L_37:
        /*01e8*/ 	.byte	0x04, 0x05
        /*01ea*/ 	.short	(.L_39 - .L_38)
.L_38:
        /*01ec*/ 	.word	0x00000180
        /*01f0*/ 	.word	0x00000001
        /*01f4*/ 	.word	0x00000001


	//----- nvinfo : EIATTR_CRS_STACK_SIZE
	.align		4
.L_39:
        /*01f8*/ 	.byte	0x04, 0x1e
        /*01fa*/ 	.short	(.L_41 - .L_40)
.L_40:
        /*01fc*/ 	.word	0x00000000


	//----- nvinfo : EIATTR_CBANK_PARAM_SIZE
	.align		4
.L_41:
        /*0200*/ 	.byte	0x03, 0x19
        /*0202*/ 	.short	0x0470


	//----- nvinfo : EIATTR_PARAM_CBANK
	.align		4
        /*0204*/ 	.byte	0x04, 0x0a
        /*0206*/ 	.short	(.L_43 - .L_42)
	.align		4
.L_42:
        /*0208*/ 	.word	index@(.nv.constant0._ZN7cutlass13device_kernelINS_4gemm6kernel13GemmUniversalIN4cute5tupleIJiiiiEEENS1_10collective13CollectiveMmaINS1_34MainloopSm90TmaGmmaWarpSpecializedILi2ENS5_IJNS4_1CILi2EEENSA_ILi1EEESC_EEENS1_35KernelTmaWarpSpecializedCooperativeEEENS5_IJNSA_ILi256EEENSA_ILi64EEENSA_ILi128EEEEEENS_6half_tENS5_IJlSC_lEEESK_SL_NS4_8TiledMMAINS4_8MMA_AtomIJNS4_4SM904GMMA25MMA_64x64x16_F32F16F16_SSILNSP_5MajorE0ELSR_0ELNSP_7ScaleInE1ELSS_1EEEEEENS4_6LayoutISD_NS5_IJSC_NSA_ILi0EEESW_EEEEENS5_IJNS4_10UnderscoreESZ_SZ_EEEEENS4_13SM90_TMA_LOADENS4_14ComposedLayoutINS4_7SwizzleILi3ELi4ELi3EEENS4_18smem_ptr_flag_bitsILi16EEENSV_INS5_IJNSA_ILi8EEESH_EEENS5_IJSH_SC_EEEEEEEvNS4_8identityENS4_23SM90_TMA_LOAD_MULTICASTES1C_vS1D_EENS_8epilogue10collective6detail29Sm90TmaWarpSpecializedAdapterINS1H_15DefaultEpilogueISK_SL_SL_NS1G_6thread17LinearCombinationISK_Li1EffLNS1L_9ScaleType4KindE0ELNS_15FloatRoundStyleE2ESK_EENS1_15EpilogueDefaultEEEEEvvEEEEvNT_6ParamsE)
        /*020c*/ 	.short	0x0210
        /*020e*/ 	.short	0x0470


	//----- nvinfo : EIATTR_SW_WAR
	.align		4
.L_43:
        /*0210*/ 	.byte	0x04, 0x36
        /*0212*/ 	.short	(.L_45 - .L_44)
.L_44:
        /*0214*/ 	.word	0x00000008
.L_45:


//--------------------- .nv.callgraph             --------------------------
	.section	.nv.callgraph,"",@"SHT_CUDA_CALLGRAPH"
	.align	4
	.sectionentsize	8
	.align		4
        /*0000*/ 	.word	0x00000000
	.align		4
        /*0004*/ 	.word	0xffffffff
	.align		4
        /*0008*/ 	.word	index@(_ZN7cutlass13device_kernelINS_4gemm6kernel13GemmUniversalIN4cute5tupleIJiiiiEEENS1_10collective13CollectiveMmaINS1_34MainloopSm90TmaGmmaWarpSpecializedILi2ENS5_IJNS4_1CILi2EEENSA_ILi1EEESC_EEENS1_35KernelTmaWarpSpecializedCooperativeEEENS5_IJNSA_ILi256EEENSA_ILi64EEENSA_ILi128EEEEEENS_6half_tENS5_IJlSC_lEEESK_SL_NS4_8TiledMMAINS4_8MMA_AtomIJNS4_4SM904GMMA25MMA_64x64x16_F32F16F16_SSILNSP_5MajorE0ELSR_0ELNSP_7ScaleInE1ELSS_1EEEEEENS4_6LayoutISD_NS5_IJSC_NSA_ILi0EEESW_EEEEENS5_IJNS4_10UnderscoreESZ_SZ_EEEEENS4_13SM90_TMA_LOADENS4_14ComposedLayoutINS4_7SwizzleILi3ELi4ELi3EEENS4_18smem_ptr_flag_bitsILi16EEENSV_INS5_IJNSA_ILi8EEESH_EEENS5_IJSH_SC_EEEEEEEvNS4_8identityENS4_23SM90_TMA_LOAD_MULTICASTES1C_vS1D_EENS_8epilogue10collective6detail29Sm90TmaWarpSpecializedAdapterINS1H_15DefaultEpilogueISK_SL_SL_NS1G_6thread17LinearCombinationISK_Li1EffLNS1L_9ScaleType4KindE0ELNS_15FloatRoundStyleE2ESK_EENS1_15EpilogueDefaultEEEEEvvEEEEvNT_6ParamsE)
	.align		4
        /*000c*/ 	.word	index@(__assertfail)
	.align		4
        /*0010*/ 	.word	0x00000000
	.align		4
        /*0014*/ 	.word	0xfffffffe
	.align		4
        /*0018*/ 	.word	0x00000000
	.align		4
        /*001c*/ 	.word	0xfffffffd
	.align		4
        /*0020*/ 	.word	0x00000000
	.align		4
        /*0024*/ 	.word	0xfffffffc


//--------------------- .nv.constant4             --------------------------
	.section	.nv.constant4,"a",@progbits
	.align	8
	.align		8
.nv.constant4:
        /*0000*/ 	.dword	__assertfail
	.align		8
        /*0008*/ 	.dword	__unnamed_1
	.align		8
        /*0010*/ 	.dword	_ZN39_INTERNAL_b3ef862d_4_k_cu_7425cd42_34834cuda3std3__45__cpo5beginE
	.align		8
        /*0018*/ 	.dword	_ZN39_INTERNAL_b3ef862d_4_k_cu_7425cd42_34834cuda3std3__45__cpo3endE
	.align		8
        /*0020*/ 	.dword	_ZN39_INTERNAL_b3ef862d_4_k_cu_7425cd42_34834cuda3std3__45__cpo6cbeginE
	.align		8
        /*0028*/ 	.dword	_ZN39_INTERNAL_b3ef862d_4_k_cu_7425cd42_34834cuda3std3__45__cpo4cendE
	.align		8
        /*0030*/ 	.dword	_ZN39_INTERNAL_b3ef862d_4_k_cu_7425cd42_34834cuda3std3__441_GLOBAL__N__b3ef862d_4_k_cu_7425cd42_34836ignoreE
	.align		8
        /*0038*/ 	.dword	_ZN39_INTERNAL_b3ef862d_4_k_cu_7425cd42_34834cuda3std3__419piecewise_constructE
	.align		8
        /*0040*/ 	.dword	_ZN39_INTERNAL_b3ef862d_4_k_cu_7425cd42_34834cuda3std3__48in_placeE
	.align		8
        /*0048*/ 	.dword	_ZN39_INTERNAL_b3ef862d_4_k_cu_7425cd42_34834cuda3std6ranges3__45__cpo4swapE
	.align		8
        /*0050*/ 	.dword	_ZN39_INTERNAL_b3ef862d_4_k_cu_7425cd42_34834cuda3std6ranges3__45__cpo9iter_moveE
	.align		8
        /*0058*/ 	.dword	_ZN39_INTERNAL_b3ef862d_4_k_cu_7425cd42_34834cute7productE
	.align		8
        /*0060*/ 	.dword	_ZN39_INTERNAL_b3ef862d_4_k_cu_7425cd42_34834cute1_E
	.align		8
        /*0068*/ 	.dword	$str$22
	.align		8
        /*0070*/ 	.dword	$str$23


//--------------------- .text._ZN7cutlass13device_kernelINS_4gemm6kernel13GemmUniversalIN4cute5tupleIJiiiiEEENS1_10collective13CollectiveMmaINS1_34MainloopSm90TmaGmmaWarpSpecializedILi2ENS5_IJNS4_1CILi2EEENSA_ILi1EEESC_EEENS1_35KernelTmaWarpSpecializedCooperativeEEENS5_IJNSA_ILi256EEENSA_ILi64EEENSA_ILi128EEEEEENS_6half_tENS5_IJlSC_lEEESK_SL_NS4_8TiledMMAINS4_8MMA_AtomIJNS4_4SM904GMMA25MMA_64x64x16_F32F16F16_SSILNSP_5MajorE0ELSR_0ELNSP_7ScaleInE1ELSS_1EEEEEENS4_6LayoutISD_NS5_IJSC_NSA_ILi0EEESW_EEEEENS5_IJNS4_10UnderscoreESZ_SZ_EEEEENS4_13SM90_TMA_LOADENS4_14ComposedLayoutINS4_7SwizzleILi3ELi4ELi3EEENS4_18smem_ptr_flag_bitsILi16EEENSV_INS5_IJNSA_ILi8EEESH_EEENS5_IJSH_SC_EEEEEEEvNS4_8identityENS4_23SM90_TMA_LOAD_MULTICASTES1C_vS1D_EENS_8epilogue10collective6detail29Sm90TmaWarpSpecializedAdapterINS1H_15DefaultEpilogueISK_SL_SL_NS1G_6thread17LinearCombinationISK_Li1EffLNS1L_9ScaleType4KindE0ELNS_15FloatRoundStyleE2ESK_EENS1_15EpilogueDefaultEEEEEvvEEEEvNT_6ParamsE --------------------------
	.section	.text._ZN7cutlass13device_kernelINS_4gemm6kernel13GemmUniversalIN4cute5tupleIJiiiiEEENS1_10collective13CollectiveMmaINS1_34MainloopSm90TmaGmmaWarpSpecializedILi2ENS5_IJNS4_1CILi2EEENSA_ILi1EEESC_EEENS1_35KernelTmaWarpSpecializedCooperativeEEENS5_IJNSA_ILi256EEENSA_ILi64EEENSA_ILi128EEEEEENS_6half_tENS5_IJlSC_lEEESK_SL_NS4_8TiledMMAINS4_8MMA_AtomIJNS4_4SM904GMMA25MMA_64x64x16_F32F16F16_SSILNSP_5MajorE0ELSR_0ELNSP_7ScaleInE1ELSS_1EEEEEENS4_6LayoutISD_NS5_IJSC_NSA_ILi0EEESW_EEEEENS5_IJNS4_10UnderscoreESZ_SZ_EEEEENS4_13SM90_TMA_LOADENS4_14ComposedLayoutINS4_7SwizzleILi3ELi4ELi3EEENS4_18smem_ptr_flag_bitsILi16EEENSV_INS5_IJNSA_ILi8EEESH_EEENS5_IJSH_SC_EEEEEEEvNS4_8identityENS4_23SM90_TMA_LOAD_MULTICASTES1C_vS1D_EENS_8epilogue10collective6detail29Sm90TmaWarpSpecializedAdapterINS1H_15DefaultEpilogueISK_SL_SL_NS1G_6thread17LinearCombinationISK_Li1EffLNS1L_9ScaleType4KindE0ELNS_15FloatRoundStyleE2ESK_EENS1_15EpilogueDefaultEEEEEvvEEEEvNT_6ParamsE,"ax",@progbits
	.align	128
.text._ZN7cutlass13device_kernelINS_4gemm6kernel13GemmUniversalIN4cute5tupleIJiiiiEEENS1_10collective13CollectiveMmaINS1_34MainloopSm90TmaGmmaWarpSpecializedILi2ENS5_IJNS4_1CILi2EEENSA_ILi1EEESC_EEENS1_35KernelTmaWarpSpecializedCooperativeEEENS5_IJNSA_ILi256EEENSA_ILi64EEENSA_ILi128EEEEEENS_6half_tENS5_IJlSC_lEEESK_SL_NS4_8TiledMMAINS4_8MMA_AtomIJNS4_4SM904GMMA25MMA_64x64x16_F32F16F16_SSILNSP_5MajorE0ELSR_0ELNSP_7ScaleInE1ELSS_1EEEEEENS4_6LayoutISD_NS5_IJSC_NSA_ILi0EEESW_EEEEENS5_IJNS4_10UnderscoreESZ_SZ_EEEEENS4_13SM90_TMA_LOADENS4_14ComposedLayoutINS4_7SwizzleILi3ELi4ELi3EEENS4_18smem_ptr_flag_bitsILi16EEENSV_INS5_IJNSA_ILi8EEESH_EEENS5_IJSH_SC_EEEEEEEvNS4_8identityENS4_23SM90_TMA_LOAD_MULTICASTES1C_vS1D_EENS_8epilogue10collective6detail29Sm90TmaWarpSpecializedAdapterINS1H_15DefaultEpilogueISK_SL_SL_NS1G_6thread17LinearCombinationISK_Li1EffLNS1L_9ScaleType4KindE0ELNS_15FloatRoundStyleE2ESK_EENS1_15EpilogueDefaultEEEEEvvEEEEvNT_6ParamsE:
        .type           _ZN7cutlass13device_kernelINS_4gemm6kernel13GemmUniversalIN4cute5tupleIJiiiiEEENS1_10collective13CollectiveMmaINS1_34MainloopSm90TmaGmmaWarpSpecializedILi2ENS5_IJNS4_1CILi2EEENSA_ILi1EEESC_EEENS1_35KernelTmaWarpSpecializedCooperativeEEENS5_IJNSA_ILi256EEENSA_ILi64EEENSA_ILi128EEEEEENS_6half_tENS5_IJlSC_lEEESK_SL_NS4_8TiledMMAINS4_8MMA_AtomIJNS4_4SM904GMMA25MMA_64x64x16_F32F16F16_SSILNSP_5MajorE0ELSR_0ELNSP_7ScaleInE1ELSS_1EEEEEENS4_6LayoutISD_NS5_IJSC_NSA_ILi0EEESW_EEEEENS5_IJNS4_10UnderscoreESZ_SZ_EEEEENS4_13SM90_TMA_LOADENS4_14ComposedLayoutINS4_7SwizzleILi3ELi4ELi3EEENS4_18smem_ptr_flag_bitsILi16EEENSV_INS5_IJNSA_ILi8EEESH_EEENS5_IJSH_SC_EEEEEEEvNS4_8identityENS4_23SM90_TMA_LOAD_MULTICASTES1C_vS1D_EENS_8epilogue10collective6detail29Sm90TmaWarpSpecializedAdapterINS1H_15DefaultEpilogueISK_SL_SL_NS1G_6thread17LinearCombinationISK_Li1EffLNS1L_9ScaleType4KindE0ELNS_15FloatRoundStyleE2ESK_EENS1_15EpilogueDefaultEEEEEvvEEEEvNT_6ParamsE,@function
        .size           _ZN7cutlass13device_kernelINS_4gemm6kernel13GemmUniversalIN4cute5tupleIJiiiiEEENS1_10collective13CollectiveMmaINS1_34MainloopSm90TmaGmmaWarpSpecializedILi2ENS5_IJNS4_1CILi2EEENSA_ILi1EEESC_EEENS1_35KernelTmaWarpSpecializedCooperativeEEENS5_IJNSA_ILi256EEENSA_ILi64EEENSA_ILi128EEEEEENS_6half_tENS5_IJlSC_lEEESK_SL_NS4_8TiledMMAINS4_8MMA_AtomIJNS4_4SM904GMMA25MMA_64x64x16_F32F16F16_SSILNSP_5MajorE0ELSR_0ELNSP_7ScaleInE1ELSS_1EEEEEENS4_6LayoutISD_NS5_IJSC_NSA_ILi0EEESW_EEEEENS5_IJNS4_10UnderscoreESZ_SZ_EEEEENS4_13SM90_TMA_LOADENS4_14ComposedLayoutINS4_7SwizzleILi3ELi4ELi3EEENS4_18smem_ptr_flag_bitsILi16EEENSV_INS5_IJNSA_ILi8EEESH_EEENS5_IJSH_SC_EEEEEEEvNS4_8identityENS4_23SM90_TMA_LOAD_MULTICASTES1C_vS1D_EENS_8epilogue10collective6detail29Sm90TmaWarpSpecializedAdapterINS1H_15DefaultEpilogueISK_SL_SL_NS1G_6thread17LinearCombinationISK_Li1EffLNS1L_9ScaleType4KindE0ELNS_15FloatRoundStyleE2ESK_EENS1_15EpilogueDefaultEEEEEvvEEEEvNT_6ParamsE,(.L_x_191 - _ZN7cutlass13device_kernelINS_4gemm6kernel13GemmUniversalIN4cute5tupleIJiiiiEEENS1_10collective13CollectiveMmaINS1_34MainloopSm90TmaGmmaWarpSpecializedILi2ENS5_IJNS4_1CILi2EEENSA_ILi1EEESC_EEENS1_35KernelTmaWarpSpecializedCooperativeEEENS5_IJNSA_ILi256EEENSA_ILi64EEENSA_ILi128EEEEEENS_6half_tENS5_IJlSC_lEEESK_SL_NS4_8TiledMMAINS4_8MMA_AtomIJNS4_4SM904GMMA25MMA_64x64x16_F32F16F16_SSILNSP_5MajorE0ELSR_0ELNSP_7ScaleInE1ELSS_1EEEEEENS4_6LayoutISD_NS5_IJSC_NSA_ILi0EEESW_EEEEENS5_IJNS4_10UnderscoreESZ_SZ_EEEEENS4_13SM90_TMA_LOADENS4_14ComposedLayoutINS4_7SwizzleILi3ELi4ELi3EEENS4_18smem_ptr_flag_bitsILi16EEENSV_INS5_IJNSA_ILi8EEESH_EEENS5_IJSH_SC_EEEEEEEvNS4_8identityENS4_23SM90_TMA_LOAD_MULTICASTES1C_vS1D_EENS_8epilogue10collective6detail29Sm90TmaWarpSpecializedAdapterINS1H_15DefaultEpilogueISK_SL_SL_NS1G_6thread17LinearCombinationISK_Li1EffLNS1L_9ScaleType4KindE0ELNS_15FloatRoundStyleE2ESK_EENS1_15EpilogueDefaultEEEEEvvEEEEvNT_6ParamsE)
        .other          _ZN7cutlass13device_kernelINS_4gemm6kernel13GemmUniversalIN4cute5tupleIJiiiiEEENS1_10collective13CollectiveMmaINS1_34MainloopSm90TmaGmmaWarpSpecializedILi2ENS5_IJNS4_1CILi2EEENSA_ILi1EEESC_EEENS1_35KernelTmaWarpSpecializedCooperativeEEENS5_IJNSA_ILi256EEENSA_ILi64EEENSA_ILi128EEEEEENS_6half_tENS5_IJlSC_lEEESK_SL_NS4_8TiledMMAINS4_8MMA_AtomIJNS4_4SM904GMMA25MMA_64x64x16_F32F16F16_SSILNSP_5MajorE0ELSR_0ELNSP_7ScaleInE1ELSS_1EEEEEENS4_6LayoutISD_NS5_IJSC_NSA_ILi0EEESW_EEEEENS5_IJNS4_10UnderscoreESZ_SZ_EEEEENS4_13SM90_TMA_LOADENS4_14ComposedLayoutINS4_7SwizzleILi3ELi4ELi3EEENS4_18smem_ptr_flag_bitsILi16EEENSV_INS5_IJNSA_ILi8EEESH_EEENS5_IJSH_SC_EEEEEEEvNS4_8identityENS4_23SM90_TMA_LOAD_MULTICASTES1C_vS1D_EENS_8epilogue10collective6detail29Sm90TmaWarpSpecializedAdapterINS1H_15DefaultEpilogueISK_SL_SL_NS1G_6thread17LinearCombinationISK_Li1EffLNS1L_9ScaleType4KindE0ELNS_15FloatRoundStyleE2ESK_EENS1_15EpilogueDefaultEEEEEvvEEEEvNT_6ParamsE,@"STO_CUDA_ENTRY STV_DEFAULT"
_ZN7cutlass13device_kernelINS_4gemm6kernel13GemmUniversalIN4cute5tupleIJiiiiEEENS1_10collective13CollectiveMmaINS1_34MainloopSm90TmaGmmaWarpSpecializedILi2ENS5_IJNS4_1CILi2EEENSA_ILi1EEESC_EEENS1_35KernelTmaWarpSpecializedCooperativeEEENS5_IJNSA_ILi256EEENSA_ILi64EEENSA_ILi128EEEEEENS_6half_tENS5_IJlSC_lEEESK_SL_NS4_8TiledMMAINS4_8MMA_AtomIJNS4_4SM904GMMA25MMA_64x64x16_F32F16F16_SSILNSP_5MajorE0ELSR_0ELNSP_7ScaleInE1ELSS_1EEEEEENS4_6LayoutISD_NS5_IJSC_NSA_ILi0EEESW_EEEEENS5_IJNS4_10UnderscoreESZ_SZ_EEEEENS4_13SM90_TMA_LOADENS4_14ComposedLayoutINS4_7SwizzleILi3ELi4ELi3EEENS4_18smem_ptr_flag_bitsILi16EEENSV_INS5_IJNSA_ILi8EEESH_EEENS5_IJSH_SC_EEEEEEEvNS4_8identityENS4_23SM90_TMA_LOAD_MULTICASTES1C_vS1D_EENS_8epilogue10collective6detail29Sm90TmaWarpSpecializedAdapterINS1H_15DefaultEpilogueISK_SL_SL_NS1G_6thread17LinearCombinationISK_Li1EffLNS1L_9ScaleType4KindE0ELNS_15FloatRoundStyleE2ESK_EENS1_15EpilogueDefaultEEEEEvvEEEEvNT_6ParamsE:
[----:B------:R-:W0:Y:S01]  /*0000*/  LDC R1, c[0x0][0x28] ;  /* 0x00000a00ff017b82 */ /* 0x000e220000000800 */
[----:B------:R-:W1:Y:S01]  /*0010*/  S2R R98, SR_TID.X ;  /* 0x0000000000627919 */ /* 0x000e620000002100 */
[----:B------:R-:W-:Y:S01]  /*0020*/  ELECT P0, URZ, PT ;  /* 0x00000000003f782f */ /* 0x000fe20003800000 */
[----:B------:R-:W-:Y:S01]  /*0030*/  BSSY B0, `(.L_x_0) ;  /* 0x000000f000007945 */ /* 0x000fe20003800000 */
[--C-:B-1----:R-:W-:Y:S02]  /*0040*/  SHF.R.U32.HI R0, RZ, 0x5, R98.reuse ;  /* 0x00000005ff007819 */ /* 0x102fe40000011662 */
[----:B------:R-:W-:-:S03]  /*0050*/  SHF.R.U32.HI R6, RZ, 0x7, R98 ;  /* 0x00000007ff067819 */ /* 0x000fc60000011662 */
[----:B------:R-:W1:Y:S04]  /*0060*/  SHFL.IDX PT, R3, R0, RZ, 0x1f ;  /* 0x00001fff00037589 */ /* 0x000e6800000e0000 */
[----:B------:R2:W3:Y:S01]  /*0070*/  SHFL.IDX PT, R2, R6, RZ, 0x1f ;  /* 0x00001fff06027589 */ /* 0x0004e200000e0000 */
[----:B-1----:R-:W-:-:S13]  /*0080*/  ISETP.NE.OR P0, PT, R3, RZ, !P0 ;  /* 0x000000ff0300720c */ /* 0x002fda0004705670 */
[----:B0-23--:R-:W-:Y:S05]  /*0090*/  @P0 BRA `(.L_x_1) ;  /* 0x0000000000200947 */ /* 0x00dfea0003800000 */
[----:B------:R-:W-:Y:S02]  /*00a0*/  ULDC.64 UR4, c[0x0][0x198] ;  /* 0x0000660000047ab9 */ /* 0x000fe40000000a00 */
[----:B------:R-:W-:Y:S02]  /*00b0*/  UIADD3 UR6, UP0, UR4, 0xf0, URZ ;  /* 0x000000f004067890 */ /* 0x000fe4000ff1e03f */
[----:B------:R-:W-:Y:S02]  /*00c0*/  UIADD3 UR4, UP1, UR4, 0x1f0, URZ ;  /* 0x000001f004047890 */ /* 0x000fe4000ff3e03f */
[----:B------:R-:W-:Y:S02]  /*00d0*/  UIADD3.X UR7, URZ, UR5, URZ, UP0, !UPT ;  /* 0x000000053f077290 */ /* 0x000fe400087fe43f */
[----:B------:R-:W-:-:S07]  /*00e0*/  UIADD3.X UR5, URZ, UR5, URZ, UP1, !UPT ;  /* 0x000000053f057290 */ /* 0x000fce0008ffe43f */
[----:B------:R0:W-:Y:S02]  /*00f0*/  UTMACCTL.PF [UR6] ;  /* 0x00000000060079b9 */ /* 0x0001e40008040000 */
[----:B------:R0:W-:Y:S02]  /*0100*/  UTMACCTL.PF [UR4] ;  /* 0x00000000040079b9 */ /* 0x0001e40008040000 */
[----:B0-----:R-:W-:Y:S01]  /*0110*/  NOP ;  /* 0x0000000000007918 */ /* 0x001fe20000000000 */
.L_x_1:
[----:B------:R-:W-:Y:S05]  /*0120*/  BSYNC B0 ;  /* 0x0000000000007941 */ /* 0x000fea0003800000 */
.L_x_0:
[----:B------:R-:W0:Y:S02]  /*0130*/  SHFL.IDX PT, R5, R0, RZ, 0x1f ;  /* 0x00001fff00057589 */ /* 0x000e2400000e0000 */
[----:B0-----:R-:W-:-:S13]  /*0140*/  ISETP.NE.AND P0, PT, R5, RZ, PT ;  /* 0x000000ff0500720c */ /* 0x001fda0003f05270 */
[----:B------:R-:W-:Y:S05]  /*0150*/  @P0 BRA `(.L_x_2) ;  /* 0x0000000000480947 */ /* 0x000fea0003800000 */
[----:B------:R-:W0:Y:S01]  /*0160*/  S2UR UR8, SR_CgaCtaId ;  /* 0x00000000000879c3 */ /* 0x000e220000008800 */
[----:B------:R-:W-:Y:S01]  /*0170*/  UMOV UR4, 0x400 ;  /* 0x0000040000047882 */ /* 0x000fe20000000000 */
[----:B------:R-:W-:Y:S01]  /*0180*/  UMOV UR5, 0x1 ;  /* 0x0000000100057882 */ /* 0x000fe20000000000 */
[----:B------:R-:W-:Y:S01]  /*0190*/  UMOV UR6, 0x4 ;  /* 0x0000000400067882 */ /* 0x000fe20000000000 */
[----:B------:R-:W-:Y:S01]  /*01a0*/  ELECT P0, URZ, PT ;  /* 0x00000000003f782f */ /* 0x000fe20003800000 */
[----:B------:R-:W-:-:S04]  /*01b0*/  UIADD3 UR6, -UR6, 0x100000, URZ ;  /* 0x0010000006067890 */ /* 0x000fc8000fffe13f */
[----:B------:R-:W-:Y:S02]  /*01c0*/  USHF.L.U32 UR7, UR6, 0xb, URZ ;  /* 0x0000000b06077899 */ /* 0x000fe4000800063f */
[----:B------:R-:W-:Y:S02]  /*01d0*/  USHF.L.U32 UR6, UR6, 0x1, URZ ;  /* 0x0000000106067899 */ /* 0x000fe4000800063f */
[----:B0-----:R-:W-:Y:S02]  /*01e0*/  ULEA UR8, UR8, UR4, 0x18 ;  /* 0x0000000408087291 */ /* 0x001fe4000f8ec03f */
[----:B------:R-:W-:-:S04]  /*01f0*/  UIADD3 UR4, -UR5, 0x100000, URZ ;  /* 0x0010000005047890 */ /* 0x000fc8000fffe13f */
[----:B------:R-:W-:Y:S02]  /*0200*/  USHF.L.U32 UR5, UR4, 0xb, URZ ;  /* 0x0000000b04057899 */ /* 0x000fe4000800063f */
[----:B------:R-:W-:Y:S01]  /*0210*/  USHF.L.U32 UR4, UR4, 0x1, URZ ;  /* 0x0000000104047899 */ /* 0x000fe2000800063f */
[----:B------:R-:W0:Y:S11]  /*0220*/  FENCE.VIEW.ASYNC.S ;  /* 0x00000000000073c6 */ /* 0x000e360000000000 */
[----:B0-----:R0:W1:Y:S01]  /*0230*/  SYNCS.EXCH.64 URZ, [UR8], UR4 ;  /* 0x00000004083f75b2 */ /* 0x0010620008000100 */
[----:B------:R0:W2:Y:S01]  /*0240*/  SYNCS.EXCH.64 URZ, [UR8+0x10], UR6 ;  /* 0x00001006083f75b2 */ /* 0x0000a20008000100 */
[----:B------:R0:W3:Y:S01]  /*0250*/  SYNCS.EXCH.64 URZ, [UR8+0x8], UR4 ;  /* 0x00000804083f75b2 */ /* 0x0000e20008000100 */
[----:B------:R0:W4:Y:S01]  /*0260*/  SYNCS.EXCH.64 URZ, [UR8+0x18], UR6 ;  /* 0x00001806083f75b2 */ /* 0x0001220008000100 */
[----:B------:R-:W-:Y:S01]  /*0270*/  NOP ;  /* 0x0000000000007918 */ /* 0x000fe20000000000 */
.L_x_2:
[----:B------:R-:W-:Y:S01]  /*0280*/  SHF.R.S32.HI R7, RZ, 0x1f, R98 ;  /* 0x0000001fff077819 */ /* 0x000fe20000011462 */
[----:B------:R-:W5:Y:S01]  /*0290*/  SHFL.IDX PT, R0, R0, RZ, 0x1f ;  /* 0x00001fff00007589 */ /* 0x000f6200000e0000 */
[----:B0-----:R-:W0:Y:S01]  /*02a0*/  S2UR UR8, SR_CTAID.X ;  /* 0x00000000000879c3 */ /* 0x001e220000002500 */
[----:B------:R-:W-:Y:S02]  /*02b0*/  ELECT P0, URZ, PT ;  /* 0x00000000003f782f */ /* 0x000fe40003800000 */
[----:B------:R-:W-:Y:S01]  /*02c0*/  LEA.HI R7, R7, R98, RZ, 0x7 ;  /* 0x0000006207077211 */ /* 0x000fe200078f38ff */
[----:B------:R-:W1:Y:S01]  /*02d0*/  S2R R4, SR_CTAID.Y ;  /* 0x0000000000047919 */ /* 0x000e620000002600 */
[----:B------:R-:W-:Y:S01]  /*02e0*/  SHF.R.S32.HI R10, RZ, 0x1f, R5 ;  /* 0x0000001fff0a7819 */ /* 0x000fe20000011405 */
[----:B------:R-:W-:Y:S01]  /*02f0*/  ULDC UR4, c[0x0][0x150] ;  /* 0x0000540000047ab9 */ /* 0x000fe20000000800 */
[----:B------:R-:W-:Y:S01]  /*0300*/  LOP3.LUT R7, R7, 0xffffff80, RZ, 0xc0, !PT ;  /* 0xffffff8007077812 */ /* 0x000fe200078ec0ff */
[----:B------:R-:W-:Y:S01]  /*0310*/  NOP ;  /* 0x0000000000007918 */ /* 0x000fe20000000000 */
[----:B------:R-:W-:Y:S01]  /*0320*/  LEA.HI R10, R10, R5, RZ, 0x2 ;  /* 0x000000050a0a7211 */ /* 0x000fe200078f10ff */
[----:B------:R-:W2:Y:S01]  /*0330*/  LDC R12, c[0x0][0x144] ;  /* 0x00005100ff0c7b82 */ /* 0x000ea20000000800 */
[----:B------:R-:W-:Y:S01]  /*0340*/  IMAD.MOV.U32 R19, RZ, RZ, 0x1 ;  /* 0x00000001ff137424 */ /* 0x000fe200078e00ff */
[----:B------:R-:W-:Y:S01]  /*0350*/  NOP ;  /* 0x0000000000007918 */ /* 0x000fe20000000000 */
[----:B------:R-:W-:Y:S01]  /*0360*/  IMAD.IADD R8, R98, 0x1, -R7 ;  /* 0x0000000162087824 */ /* 0x000fe200078e0a07 */
[----:B------:R-:W-:-:S02]  /*0370*/  LOP3.LUT R10, R10, 0x3ffffffc, RZ, 0xc0, !PT ;  /* 0x3ffffffc0a0a7812 */ /* 0x000fc400078ec0ff */
[----:B------:R-:W-:Y:S02]  /*0380*/  ISETP.NE.AND P3, PT, R2, RZ, PT ;  /* 0x000000ff0200720c */ /* 0x000fe40003f65270 */
[----:B------:R-:W-:Y:S01]  /*0390*/  SHF.R.S32.HI R7, RZ, 0x1f, R8 ;  /* 0x0000001fff077819 */ /* 0x000fe20000011408 */
[----:B------:R-:W-:Y:S01]  /*03a0*/  IMAD.IADD R10, R5, 0x1, -R10 ;  /* 0x00000001050a7824 */ /* 0x000fe200078e0a0a */
[----:B------:R-:W3:Y:S02]  /*03b0*/  LDC R14, c[0x0][0x140] ;  /* 0x00005000ff0e7b82 */ /* 0x000ee40000000800 */
[----:B------:R-:W-:Y:S02]  /*03c0*/  LEA.HI R7, R7, R8, RZ, 0x3 ;  /* 0x0000000807077211 */ /* 0x000fe400078f18ff */
[----:B-----5:R-:W-:Y:S02]  /*03d0*/  ISETP.NE.OR P0, PT, R0, RZ, !P0 ;  /* 0x000000ff0000720c */ /* 0x020fe40004705670 */
[----:B------:R-:W-:-:S02]  /*03e0*/  SHF.R.S32.HI R0, RZ, 0x3, R7 ;  /* 0x00000003ff007819 */ /* 0x000fc40000011407 */
[----:B0-----:R-:W-:Y:S02]  /*03f0*/  I2FP.F32.U32 R9, UR8 ;  /* 0x0000000800097c45 */ /* 0x001fe40008201000 */
[----:B------:R-:W-:-:S03]  /*0400*/  SHF.R.S32.HI R7, RZ, 0x1f, R7 ;  /* 0x0000001fff077819 */ /* 0x000fc60000011407 */
[----:B------:R-:W-:Y:S01]  /*0410*/  FMUL R11, R9, UR4 ;  /* 0x00000004090b7c20 */ /* 0x000fe20008400000 */
[----:B------:R-:W-:Y:S01]  /*0420*/  LEA.HI R7, R7, R0, RZ, 0x2 ;  /* 0x0000000007077211 */ /* 0x000fe200078f10ff */
[----:B------:R-:W-:Y:S01]  /*0430*/  ULDC UR4, c[0x0][0x154] ;  /* 0x0000550000047ab9 */ /* 0x000fe20000000800 */
[----:B-1----:R-:W-:Y:S01]  /*0440*/  I2FP.F32.U32 R13, R4 ;  /* 0x00000004000d7245 */ /* 0x002fe20000201000 */
[----:B------:R-:W-:Y:S01]  /*0450*/  VOTEU.ALL UP0, P0 ;  /* 0x00000000003f7886 */ /* 0x000fe20000000000 */
[----:B------:R-:W-:Y:S01]  /*0460*/  LOP3.LUT R7, R7, 0xfffffffc, RZ, 0xc0, !PT ;  /* 0xfffffffc07077812 */ /* 0x000fe200078ec0ff */
[----:B------:R-:W0:Y:S01]  /*0470*/  F2I.U32.TRUNC.NTZ R11, R11 ;  /* 0x0000000b000b7305 */ /* 0x000e22000020f000 */
[----:B------:R-:W1:Y:S01]  /*0480*/  LDC R9, c[0x0][0x148] ;  /* 0x00005200ff097b82 */ /* 0x000e620000000800 */
[----:B------:R-:W-:Y:S01]  /*0490*/  FMUL R13, R13, UR4 ;  /* 0x000000040d0d7c20 */ /* 0x000fe20008400000 */
[----:B------:R-:W-:Y:S01]  /*04a0*/  UMOV UR4, 0x20 ;  /* 0x0000002000047882 */ /* 0x000fe20000000000 */
[----:B------:R-:W-:Y:S01]  /*04b0*/  IMAD.IADD R7, R0, 0x1, -R7 ;  /* 0x0000000100077824 */ /* 0x000fe200078e0a07 */
[----:B------:R-:W-:Y:S01]  /*04c0*/  SHF.R.S32.HI R0, RZ, 0x1f, R3 ;  /* 0x0000001fff007819 */ /* 0x000fe20000011403 */
[----:B------:R-:W-:Y:S01]  /*04d0*/  @!UP0 UMOV UR6, 0x400 ;  /* 0x0000040000068882 */ /* 0x000fe20000000000 */
[----:B------:R-:W-:-:S04]  /*04e0*/  @!UP0 UIADD3 UR4, -UR4, 0x100000, URZ ;  /* 0x0010000004048890 */ /* 0x000fc8000fffe13f */
[----:B------:R-:W-:Y:S02]  /*04f0*/  @!UP0 USHF.L.U32 UR5, UR4, 0xb, URZ ;  /* 0x0000000b04058899 */ /* 0x000fe4000800063f */
[----:B------:R-:W-:Y:S01]  /*0500*/  @!UP0 USHF.L.U32 UR4, UR4, 0x1, URZ ;  /* 0x0000000104048899 */ /* 0x000fe2000800063f */
[----:B------:R-:W-:Y:S01]  /*0510*/  IMAD R10, R10, 0x4, R7 ;  /* 0x000000040a0a7824 */ /* 0x000fe200078e0207 */
[----:B------:R-:W5:Y:S01]  /*0520*/  @!UP0 S2UR UR7, SR_CgaCtaId ;  /* 0x00000000000789c3 */ /* 0x000f620000008800 */
[----:B------:R-:W4:Y:S01]  /*0530*/  F2I.U32.TRUNC.NTZ R13, R13 ;  /* 0x0000000d000d7305 */ /* 0x000f22000020f000 */
[----:B------:R-:W-:Y:S01]  /*0540*/  LEA.HI R0, R0, R3, RZ, 0x2 ;  /* 0x0000000300007211 */ /* 0x000fe200078f10ff */
[----:B------:R-:W-:Y:S01]  /*0550*/  VOTEU.ALL UP1, P0 ;  /* 0x00000000003f7886 */ /* 0x000fe20000020000 */
[----:B------:R-:W-:Y:S01]  /*0560*/  LEA.HI R7, R10, R10, RZ, 0x1 ;  /* 0x0000000a0a077211 */ /* 0x000fe200078f08ff */
[----:B0-----:R-:W-:Y:S01]  /*0570*/  IMAD.MOV R15, RZ, RZ, -R11 ;  /* 0x000000ffff0f7224 */ /* 0x001fe200078e0a0b */
[----:B------:R-:W-:-:S02]  /*0580*/  LOP3.LUT R0, R0, 0xfffffffc, RZ, 0xc0, !PT ;  /* 0xfffffffc00007812 */ /* 0x000fc400078ec0ff */
[----:B------:R-:W-:Y:S01]  /*0590*/  LOP3.LUT R11, R7, 0xfffffffe, RZ, 0xc0, !PT ;  /* 0xfffffffe070b7812 */ /* 0x000fe200078ec0ff */
[----:B--2---:R-:W-:Y:S01]  /*05a0*/  IMAD R7, R12, R15, UR8 ;  /* 0x000000080c077e24 */ /* 0x004fe2000f8e020f */
[----:B---3--:R-:W-:Y:S01]  /*05b0*/  ISETP.EQ.U32.AND P2, PT, R14, 0x1, PT ;  /* 0x000000010e00780c */ /* 0x008fe20003f42070 */
[----:B------:R-:W-:Y:S02]  /*05c0*/  IMAD.IADD R3, R3, 0x1, -R0 ;  /* 0x0000000103037824 */ /* 0x000fe400078e0a00 */
[C---:B------:R-:W-:Y:S02]  /*05d0*/  IMAD.IADD R12, R10.reuse, 0x1, -R11 ;  /* 0x000000010a0c7824 */ /* 0x040fe400078e0a0b */
[----:B------:R-:W-:Y:S01]  /*05e0*/  IMAD.SHL.U32 R11, R10, 0x4, RZ ;  /* 0x000000040a0b7824 */ /* 0x000fe200078e00ff */
[----:B------:R-:W-:Y:S01]  /*05f0*/  ISETP.NE.AND P1, PT, R3, 0x3, PT ;  /* 0x000000030300780c */ /* 0x000fe20003f25270 */
[----:B----4-:R-:W-:Y:S01]  /*0600*/  IMAD.MOV R24, RZ, RZ, -R13 ;  /* 0x000000ffff187224 */ /* 0x010fe200078e0a0d */
[----:B------:R-:W-:-:S02]  /*0610*/  ISETP.NE.AND P4, PT, R12, R7, PT ;  /* 0x000000070c00720c */ /* 0x000fc40003f85270 */
[----:B------:R-:W-:Y:S01]  /*0620*/  LOP3.LUT R22, R10, 0xc, R11, 0x78, !PT ;  /* 0x0000000c0a167812 */ /* 0x000fe200078e780b */
[----:B-1----:R-:W-:Y:S01]  /*0630*/  IMAD R11, R9, R24, R4 ;  /* 0x00000018090b7224 */ /* 0x002fe200078e0204 */
[----:B------:R-:W-:Y:S01]  /*0640*/  ISETP.EQ.OR P1, PT, R3, RZ, !P1 ;  /* 0x000000ff0300720c */ /* 0x000fe20004f22670 */
[----:B-----5:R-:W-:Y:S01]  /*0650*/  @!UP0 ULEA UR6, UR7, UR6, 0x18 ;  /* 0x0000000607068291 */ /* 0x020fe2000f8ec03f */
[----:B------:R-:W-:Y:S01]  /*0660*/  VOTEU.ALL UP0, P0 ;  /* 0x00000000003f7886 */ /* 0x000fe20000000000 */
[----:B------:R-:W-:Y:S01]  /*0670*/  LOP3.LUT P0, RZ, R8, 0x7, RZ, 0xc0, !PT ;  /* 0x0000000708ff7812 */ /* 0x000fe2000780c0ff */
[C---:B------:R-:W-:Y:S01]  /*0680*/  VIADD R8, R2.reuse, 0xffffffff ;  /* 0xffffffff02087836 */ /* 0x040fe20000000000 */
[----:B------:R-:W-:Y:S02]  /*0690*/  ISETP.EQ.AND P1, PT, R2, RZ, P1 ;  /* 0x000000ff0200720c */ /* 0x000fe40000f22270 */
[C---:B------:R-:W-:Y:S02]  /*06a0*/  ISETP.LT.U32.AND P0, PT, R22.reuse, 0x2, !P0 ;  /* 0x000000021600780c */ /* 0x040fe40004701070 */
[----:B------:R-:W-:-:S02]  /*06b0*/  @P4 LEA.HI R0, R22, R22, RZ, 0x1 ;  /* 0x0000001616004211 */ /* 0x000fc400078f08ff */
[----:B------:R-:W-:Y:S01]  /*06c0*/  ISETP.GE.U32.AND P6, PT, R8, 0x2, PT ;  /* 0x000000020800780c */ /* 0x000fe20003fc6070 */
[----:B------:R-:W0:Y:S02]  /*06d0*/  FENCE.VIEW.ASYNC.S ;  /* 0x00000000000073c6 */ /* 0x000e240000000000 */
[----:B0-----:R0:W1:Y:S01]  /*06e0*/  @!UP0 SYNCS.EXCH.64 URZ, [UR6+0x30], UR4 ;  /* 0x00003004063f85b2 */ /* 0x0010620008000100 */
[----:B------:R-:W-:Y:S02]  /*06f0*/  @P4 SHF.R.S32.HI R0, RZ, 0x1, R0 ;  /* 0x00000001ff004819 */ /* 0x000fe40000011400 */
[----:B------:R-:W-:Y:S02]  /*0700*/  SEL R18, RZ, 0x1, !P1 ;  /* 0x00000001ff127807 */ /* 0x000fe40004800000 */
[----:B------:R-:W-:Y:S02]  /*0710*/  @P4 ISETP.NE.AND P5, PT, R0, R11, PT ;  /* 0x0000000b0000420c */ /* 0x000fe40003fa5270 */
[----:B------:R-:W-:-:S02]  /*0720*/  SEL R0, RZ, 0x1, !P0 ;  /* 0x00000001ff007807 */ /* 0x000fc40004000000 */
[----:B------:R-:W-:Y:S02]  /*0730*/  @P4 SEL R19, RZ, 0x1, P5 ;  /* 0x00000001ff134807 */ /* 0x000fe40002800000 */
[----:B------:R-:W-:Y:S02]  /*0740*/  SEL R18, R18, 0x2, P6 ;  /* 0x0000000212127807 */ /* 0x000fe40003000000 */
[----:B------:R-:W-:Y:S02]  /*0750*/  LOP3.LUT R19, R19, R0, RZ, 0xc0, !PT ;  /* 0x0000000013137212 */ /* 0x000fe400078ec0ff */
[----:B------:R-:W-:Y:S01]  /*0760*/  LOP3.LUT R0, R98, 0x7f, RZ, 0xc0, !PT ;  /* 0x0000007f62007812 */ /* 0x000fe200078ec0ff */
[----:B------:R0:W2:Y:S01]  /*0770*/  @!UP1 SYNCS.EXCH.64 URZ, [UR6+0x38], UR4 ;  /* 0x00003804063f95b2 */ /* 0x0000a20008000100 */
[----:B------:R-:W-:Y:S01]  /*0780*/  NOP ;  /* 0x0000000000007918 */ /* 0x000fe20000000000 */
[----:B------:R-:W-:Y:S05]  /*0790*/  @!P2 BRA `(.L_x_3) ;  /* 0x000000000008a947 */ /* 0x000fea0003800000 */
[----:B-12---:R-:W-:Y:S01]  /*07a0*/  UCGABAR_ARV ;  /* 0x00000000000079c7 */ /* 0x006fe20008000000 */
[----:B------:R-:W-:Y:S05]  /*07b0*/  BRA `(.L_x_4) ;  /* 0x0000000000047947 */ /* 0x000fea0003800000 */
.L_x_3:
[----:B-12---:R-:W-:Y:S01]  /*07c0*/  NOP ;  /* 0x0000000000007918 */ /* 0x006fe20000000000 */
.L_x_4:
[----:B------:R-:W1:Y:S01]  /*07d0*/  LDC R2, c[0x0][0x65c] ;  /* 0x00019700ff027b82 */ /* 0x000e620000000800 */
[----:B------:R-:W-:Y:S01]  /*07e0*/  LOP3.LUT R5, R5, 0xfffff7ff, RZ, 0xc0, !PT ;  /* 0xfffff7ff05057812 */ /* 0x000fe200078ec0ff */
[----:B------:R-:W-:Y:S02]  /*07f0*/  IMAD.U32 R10, RZ, RZ, UR8 ;  /* 0x00000008ff0a7e24 */ /* 0x000fe4000f8e00ff */
[----:B------:R-:W-:Y:S01]  /*0800*/  IMAD.MOV.U32 R11, RZ, RZ, RZ ;  /* 0x000000ffff0b7224 */ /* 0x000fe200078e00ff */
[----:B-1----:R-:W-:-:S13]  /*0810*/  ISETP.NE.AND P1, PT, R2, 0x1, PT ;  /* 0x000000010200780c */ /* 0x002fda0003f25270 */
[----:B------:R-:W1:Y:S01]  /*0820*/  @P1 LDC R17, c[0x0][0x10] ;  /* 0x00000400ff111b82 */ /* 0x000e620000000800 */
[----:B------:R-:W-:Y:S01]  /*0830*/  @P1 LOP3.LUT R5, R5, 0x800, RZ, 0xfc, !PT ;  /* 0x0000080005051812 */ /* 0x000fe200078efcff */
[----:B------:R-:W-:Y:S02]  /*0840*/  @P1 IMAD.MOV.U32 R5, RZ, RZ, RZ ;  /* 0x000000ffff051224 */ /* 0x000fe400078e00ff */
[----:B------:R-:W-:-:S04]  /*0850*/  @P1 IMAD.MOV.U32 R15, RZ, RZ, RZ ;  /* 0x000000ffff0f1224 */ /* 0x000fc800078e00ff */
[----:B------:R-:W2:Y:S01]  /*0860*/  @!P1 LDC R13, c[0x0][0xc] ;  /* 0x00000300ff0d9b82 */ /* 0x000ea20000000800 */
[----:B0-----:R-:W-:Y:S01]  /*0870*/  ULDC UR4, c[0x0][0xc] ;  /* 0x0000030000047ab9 */ /* 0x001fe20000000800 */
[----:B------:R-:W-:Y:S01]  /*0880*/  ULDC UR5, c[0x0][0x10] ;  /* 0x0000040000057ab9 */ /* 0x000fe20000000800 */
[----:B------:R-:W-:Y:S01]  /*0890*/  ULDC UR6, c[0x0][0x14] ;  /* 0x0000050000067ab9 */ /* 0x000fe20000000800 */
[----:B------:R-:W-:-:S04]  /*08a0*/  UIMAD.WIDE.U32 UR4, UR4, UR5, URZ ;  /* 0x00000005040472a5 */ /* 0x000fc8000f8e003f */
[----:B------:R-:W-:Y:S02]  /*08b0*/  UIMAD.WIDE.U32 UR38, UR4, UR6, URZ ;  /* 0x00000006042672a5 */ /* 0x000fe4000f8e003f */
[----:B------:R-:W-:-:S04]  /*08c0*/  UIMAD UR41, UR5, UR6, URZ ;  /* 0x00000006052972a4 */ /* 0x000fc8000f8e023f */
[----:B------:R-:W-:Y:S01]  /*08d0*/  UIADD3 UR41, UR39, UR41, URZ ;  /* 0x0000002927297290 */ /* 0x000fe2000fffe03f */
[----:B-1----:R-:W-:-:S04]  /*08e0*/  @P1 IMAD.WIDE.U32 R16, R17, UR8, R4 ;  /* 0x0000000811101c25 */ /* 0x002fc8000f8e0004 */
[----:B------:R-:W-:Y:S02]  /*08f0*/  @P1 IMAD.IADD R17, R17, 0x1, R15 ;  /* 0x0000000111111824 */ /* 0x000fe400078e020f */
[----:B--2---:R-:W-:-:S04]  /*0900*/  @!P1 IMAD.WIDE.U32 R10, R4, R13, R10 ;  /* 0x0000000d040a9225 */ /* 0x004fc800078e000a */
[----:B------:R-:W-:Y:S02]  /*0910*/  @!P1 IMAD.MOV.U32 R16, RZ, RZ, R10 ;  /* 0x000000ffff109224 */ /* 0x000fe400078e000a */
[----:B------:R-:W-:Y:S01]  /*0920*/  @!P1 IMAD.MOV.U32 R17, RZ, RZ, R11 ;  /* 0x000000ffff119224 */ /* 0x000fe200078e000b */
[----:B------:R-:W-:Y:S06]  /*0930*/  @!P2 BRA `(.L_x_5) ;  /* 0x00000000000ca947 */ /* 0x000fec0003800000 */
[----:B------:R-:W-:Y:S01]  /*0940*/  UCGABAR_WAIT ;  /* 0x0000000000007dc7 */ /* 0x000fe20008000000 */
[----:B------:R-:W-:Y:S01]  /*0950*/  CCTL.IVALL ;  /* 0x00000000ff00798f */ /* 0x000fe20002000000 */
[----:B------:R-:W-:Y:S05]  /*0960*/  BRA `(.L_x_6) ;  /* 0x0000000000047947 */ /* 0x000fea0003800000 */
.L_x_5:
[----:B------:R-:W-:Y:S06]  /*0970*/  BAR.SYNC.DEFER_BLOCKING 0x0 ;  /* 0x0000000000007b1d */ /* 0x000fec0000010000 */
.L_x_6:
[----:B------:R-:W-:Y:S05]  /*0980*/  @!P3 BRA `(.L_x_7) ;  /* 0x000000700084b947 */ /* 0x000fea0003800000 */
[----:B------:R-:W-:-:S13]  /*0990*/  ISETP.GT.U32.AND P0, PT, R8, 0x1, PT ;  /* 0x000000010800780c */ /* 0x000fda0003f04070 */
[----:B------:R-:W-:Y:S05]  /*09a0*/  @P0 EXIT ;  /* 0x000000000000094d */ /* 0x000fea0003800000 */
[----:B------:R-:W-:Y:S01]  /*09b0*/  ULDC.64 UR4, c[0x0][0x650] ;  /* 0x0001940000047ab9 */ /* 0x000fe20000000a00 */
[----:B------:R-:W-:Y:S01]  /*09c0*/  PRMT R3, RZ, 0x7610, R3 ;  /* 0x00007610ff037816 */ /* 0x000fe20000000003 */
[----:B------:R-:W-:Y:S01]  /*09d0*/  IMAD.MOV.U32 R111, RZ, RZ, -0x1 ;  /* 0xffffffffff6f7424 */ /* 0x000fe200078e00ff */
[----:B------:R-:W-:Y:S01]  /*09e0*/  ISETP.GE.U32.AND P0, PT, R16, UR4, PT ;  /* 0x0000000410007c0c */ /* 0x000fe2000bf06070 */
[----:B------:R-:W-:Y:S02]  /*09f0*/  IMAD.MOV.U32 R103, RZ, RZ, -0x1 ;  /* 0xffffffffff677424 */ /* 0x000fe400078e00ff */
[----:B------:R-:W-:Y:S01]  /*0a00*/  IMAD.MOV.U32 R23, RZ, RZ, -0x1 ;  /* 0xffffffffff177424 */ /* 0x000fe200078e00ff */
[----:B------:R-:W-:-:S13]  /*0a10*/  ISETP.GE.U32.AND.EX P0, PT, R17, UR5, PT, P0 ;  /* 0x0000000511007c0c */ /* 0x000fda000bf06100 */
[----:B------:R-:W-:Y:S05]  /*0a20*/  @P0 BRA `(.L_x_8) ;  /* 0x00000004002c0947 */ /* 0x000fea0003800000 */
[----:B------:R-:W0:Y:S01]  /*0a30*/  LDC.64 R26, c[0x0][0x628] ;  /* 0x00018a00ff1a7b82 */ /* 0x000e220000000a00 */
[----:B------:R-:W-:Y:S02]  /*0a40*/  IMAD.MOV.U32 R10, RZ, RZ, R16 ;  /* 0x000000ffff0a7224 */ /* 0x000fe400078e0010 */
[----:B------:R-:W-:-:S05]  /*0a50*/  IMAD.MOV.U32 R11, RZ, RZ, R17 ;  /* 0x000000ffff0b7224 */ /* 0x000fca00078e0011 */
[----:B------:R-:W1:Y:S08]  /*0a60*/  LDC R8, c[0x0][0x630] ;  /* 0x00018c00ff087b82 */ /* 0x000e700000000800 */
[----:B------:R-:W2:Y:S01]  /*0a70*/  LDC.64 R28, c[0x0][0x620] ;  /* 0x00018800ff1c7b82 */ /* 0x000ea20000000a00 */
[----:B0-----:R-:W-:-:S04]  /*0a80*/  ISETP.NE.U32.AND P0, PT, R26, RZ, PT ;  /* 0x000000ff1a00720c */ /* 0x001fc80003f05070 */
[----:B------:R-:W-:-:S13]  /*0a90*/  ISETP.NE.AND.EX P0, PT, R27, RZ, PT, P0 ;  /* 0x000000ff1b00720c */ /* 0x000fda0003f05300 */
[----:B-12---:R-:W-:Y:S05]  /*0aa0*/  @!P0 BRA `(.L_x_9) ;  /* 0x0000000000288947 */ /* 0x006fea0003800000 */
[----:B------:R-:W0:Y:S02]  /*0ab0*/  LDC R3, c[0x0][0x634] ;  /* 0x00018d00ff037b82 */ /* 0x000e240000000800 */
[----:B0-----:R-:W-:-:S05]  /*0ac0*/  IADD3 R3, P0, R16, R3, RZ ;  /* 0x0000000310037210 */ /* 0x001fca0007f1e0ff */
[----:B------:R-:W-:-:S04]  /*0ad0*/  IMAD.X R21, RZ, RZ, R17, P0 ;  /* 0x000000ffff157224 */ /* 0x000fc800000e0611 */
[----:B------:R-:W-:-:S04]  /*0ae0*/  IMAD.WIDE.U32 R10, R21, R26, RZ ;  /* 0x0000001a150a7225 */ /* 0x000fc800078e00ff */
[----:B------:R-:W-:-:S04]  /*0af0*/  IMAD.WIDE.U32 R12, P0, R3, R27, R10 ;  /* 0x0000001b030c7225 */ /* 0x000fc8000780000a */
[----:B------:R-:W-:-:S04]  /*0b00*/  IMAD.WIDE.U32 R10, R3, R26, RZ ;  /* 0x0000001a030a7225 */ /* 0x000fc800078e00ff */
[----:B------:R-:W-:Y:S01]  /*0b10*/  IMAD.X R15, RZ, RZ, RZ, P0 ;  /* 0x000000ffff0f7224 */ /* 0x000fe200000e06ff */
[----:B------:R-:W-:Y:S01]  /*0b20*/  IADD3 RZ, P0, R11, R12, RZ ;  /* 0x0000000c0bff7210 */ /* 0x000fe20007f1e0ff */
[----:B------:R-:W-:-:S04]  /*0b30*/  IMAD.MOV.U32 R14, RZ, RZ, R13 ;  /* 0x000000ffff0e7224 */ /* 0x000fc800078e000d */
[----:B------:R-:W-:-:S08]  /*0b40*/  IMAD.WIDE.U32.X R10, R21, R27, R14, P0 ;  /* 0x0000001b150a7225 */ /* 0x000fd000000e040e */
.L_x_9:
[----:B------:R-:W0:Y:S01]  /*0b50*/  LDC.64 R32, c[0x0][0x640] ;  /* 0x00019000ff207b82 */ /* 0x000e220000000a00 */
[--C-:B------:R-:W-:Y:S01]  /*0b60*/  SHF.R.U64 R27, R10, R8, R11.reuse ;  /* 0x000000080a1b7219 */ /* 0x100fe2000000120b */
[----:B------:R-:W-:Y:S01]  /*0b70*/  IMAD R24, R9, R24, R4 ;  /* 0x0000001809187224 */ /* 0x000fe200078e0204 */
[----:B------:R-:W-:Y:S01]  /*0b80*/  SHF.R.U32.HI R3, RZ, R8, R11 ;  /* 0x00000008ff037219 */ /* 0x000fe2000001160b */
[----:B------:R-:W-:Y:S01]  /*0b90*/  IMAD.MOV.U32 R23, RZ, RZ, 0x1 ;  /* 0x00000001ff177424 */ /* 0x000fe200078e00ff */
[----:B------:R-:W-:-:S03]  /*0ba0*/  IADD3 R5, P0, RZ, -R27, RZ ;  /* 0x8000001bff057210 */ /* 0x000fc60007f1e0ff */
[----:B------:R-:W1:Y:S02]  /*0bb0*/  LDC R12, c[0x0][0x618] ;  /* 0x00018600ff0c7b82 */ /* 0x000e640000000800 */
[----:B------:R-:W-:Y:S02]  /*0bc0*/  IMAD.X R3, RZ, RZ, ~R3, P0 ;  /* 0x000000ffff037224 */ /* 0x000fe400000e0e03 */
[----:B------:R-:W-:-:S04]  /*0bd0*/  IMAD.WIDE.U32 R10, R5, R28, R16 ;  /* 0x0000001c050a7225 */ /* 0x000fc800078e0010 */
[----:B------:R-:W2:Y:S01]  /*0be0*/  LDC R20, c[0x0][0x608] ;  /* 0x00018200ff147b82 */ /* 0x000ea20000000800 */
[----:B------:R-:W-:Y:S02]  /*0bf0*/  IMAD R8, R3, R28, RZ ;  /* 0x0000001c03087224 */ /* 0x000fe400078e02ff */
[----:B------:R-:W-:Y:S02]  /*0c00*/  IMAD.MOV.U32 R3, RZ, RZ, -0x1 ;  /* 0xffffffffff037424 */ /* 0x000fe400078e00ff */
[----:B------:R-:W-:-:S03]  /*0c10*/  IMAD R5, R5, R29, R8 ;  /* 0x0000001d05057224 */ /* 0x000fc600078e0208 */
[----:B------:R-:W3:Y:S01]  /*0c20*/  LDC R30, c[0x0][0x658] ;  /* 0x00019600ff1e7b82 */ /* 0x000ee20000000800 */
[----:B------:R-:W-:Y:S01]  /*0c30*/  IMAD.IADD R5, R11, 0x1, R5 ;  /* 0x000000010b057824 */ /* 0x000fe200078e0205 */
[----:B0-----:R-:W-:-:S04]  /*0c40*/  ISETP.NE.U32.AND P0, PT, R32, RZ, PT ;  /* 0x000000ff2000720c */ /* 0x001fc80003f05070 */
[----:B------:R-:W-:Y:S02]  /*0c50*/  ISETP.NE.AND.EX P0, PT, R33, RZ, PT, P0 ;  /* 0x000000ff2100720c */ /* 0x000fe40003f05300 */
[----:B------:R-:W0:Y:S01]  /*0c60*/  LDC R26, c[0x0][0x600] ;  /* 0x00018000ff1a7b82 */ /* 0x000e220000000800 */
[-CC-:B-1----:R-:W-:Y:S02]  /*0c70*/  SHF.R.U64 R14, R10, R12.reuse, R5.reuse ;  /* 0x0000000c0a0e7219 */ /* 0x182fe40000001205 */
[----:B------:R-:W-:-:S05]  /*0c80*/  SHF.R.U32.HI R5, RZ, R12, R5 ;  /* 0x0000000cff057219 */ /* 0x000fca0000011605 */
[----:B------:R-:W1:Y:S01]  /*0c90*/  LDC R15, c[0x0][0x648] ;  /* 0x00019200ff0f7b82 */ /* 0x000e620000000800 */
[-CC-:B--2---:R-:W-:Y:S02]  /*0ca0*/  SHF.R.U64 R29, R14, R20.reuse, R5.reuse ;  /* 0x000000140e1d7219 */ /* 0x184fe40000001205 */
[----:B------:R-:W-:-:S05]  /*0cb0*/  SHF.R.U32.HI R5, RZ, R20, R5 ;  /* 0x00000014ff057219 */ /* 0x000fca0000011605 */
[----:B------:R-:W2:Y:S01]  /*0cc0*/  LDC R21, c[0x0][0x638] ;  /* 0x00018e00ff157b82 */ /* 0x000ea20000000800 */
[-CC-:B---3--:R-:W-:Y:S02]  /*0cd0*/  SHF.R.U64 R20, R29, R30.reuse, R5.reuse ;  /* 0x0000001e1d147219 */ /* 0x188fe40000001205 */
[-C--:B------:R-:W-:Y:S02]  /*0ce0*/  SHF.L.U32 R3, R3, R30.reuse, RZ ;  /* 0x0000001e03037219 */ /* 0x080fe400000006ff */
[----:B------:R-:W-:Y:S01]  /*0cf0*/  SHF.R.U32.HI R5, RZ, R30, R5 ;  /* 0x0000001eff057219 */ /* 0x000fe20000011605 */
[----:B------:R-:W-:Y:S01]  /*0d00*/  IMAD.MOV.U32 R4, RZ, RZ, R20 ;  /* 0x000000ffff047224 */ /* 0x000fe200078e0014 */
[----:B------:R-:W-:Y:S01]  /*0d10*/  LOP3.LUT R12, RZ, R3, RZ, 0x33, !PT ;  /* 0x00000003ff0c7212 */ /* 0x000fe200078e33ff */
[----:B------:R-:W3:Y:S01]  /*0d20*/  LDC R25, c[0x0][0x610] ;  /* 0x00018400ff197b82 */ /* 0x000ee20000000800 */
[----:B------:R-:W-:Y:S05]  /*0d30*/  @!P0 BRA `(.L_x_10) ;  /* 0x0000000000288947 */ /* 0x000fea0003800000 */
[----:B------:R-:W4:Y:S02]  /*0d40*/  LDC R3, c[0x0][0x64c] ;  /* 0x00019300ff037b82 */ /* 0x000f240000000800 */
[----:B----4-:R-:W-:-:S05]  /*0d50*/  IADD3 R3, P0, R20, R3, RZ ;  /* 0x0000000314037210 */ /* 0x010fca0007f1e0ff */
        /* <DEDUP_REMOVED lines=8> */
.L_x_10:
[----:B-1----:R-:W-:Y:S01]  /*0de0*/  SHF.R.U64 R4, R4, R15, R5 ;  /* 0x0000000f04047219 */ /* 0x002fe20000001205 */
[----:B0-----:R-:W-:Y:S01]  /*0df0*/  VIADD R5, R26, 0xffffffff ;  /* 0xffffffff1a057836 */ /* 0x001fe20000000000 */
[----:B------:R-:W-:Y:S01]  /*0e00*/  SHF.L.U32 R3, R23, R30, RZ ;  /* 0x0000001e17037219 */ /* 0x000fe200000006ff */
[----:B------:R-:W-:Y:S01]  /*0e10*/  IMAD.MOV.U32 R23, RZ, RZ, R27 ;  /* 0x000000ffff177224 */ /* 0x000fe200078e001b */
[----:B------:R-:W-:Y:S01]  /*0e20*/  LOP3.LUT R12, R29, R12, RZ, 0xc0, !PT ;  /* 0x0000000c1d0c7212 */ /* 0x000fe200078ec0ff */
[----:B------:R-:W-:Y:S01]  /*0e30*/  IMAD.MOV R8, RZ, RZ, -R4 ;  /* 0x000000ffff087224 */ /* 0x000fe200078e0a04 */
[----:B------:R-:W-:-:S03]  /*0e40*/  SEL R7, R7, R24, !P1 ;  /* 0x0000001807077207 */ /* 0x000fc60004800000 */
[----:B------:R-:W-:Y:S01]  /*0e50*/  IMAD R12, R3, R4, R12 ;  /* 0x00000004030c7224 */ /* 0x000fe200078e020c */
[----:B------:R-:W-:Y:S01]  /*0e60*/  LOP3.LUT R4, R14, R5, RZ, 0xc0, !PT ;  /* 0x000000050e047212 */ /* 0x000fe200078ec0ff */
[----:B--2---:R-:W-:Y:S02]  /*0e70*/  IMAD R3, R8, R21, R20 ;  /* 0x0000001508037224 */ /* 0x004fe400078e0214 */
[----:B---3--:R-:W-:Y:S02]  /*0e80*/  IMAD R7, R12, R25, R7 ;  /* 0x000000190c077224 */ /* 0x008fe400078e0207 */
[----:B------:R-:W-:Y:S02]  /*0e90*/  IMAD.MOV.U32 R5, RZ, RZ, 0x1 ;  /* 0x00000001ff057424 */ /* 0x000fe400078e00ff */
[----:B------:R-:W-:-:S03]  /*0ea0*/  IMAD R4, R3, R26, R4 ;  /* 0x0000001a03047224 */ /* 0x000fc600078e0204 */
[----:B------:R-:W-:Y:S02]  /*0eb0*/  PRMT R3, R5, 0x7610, R3 ;  /* 0x0000761005037816 */ /* 0x000fe40000000003 */
[----:B------:R-:W-:Y:S02]  /*0ec0*/  SEL R103, R4, R7, !P1 ;  /* 0x0000000704677207 */ /* 0x000fe40004800000 */
[----:B------:R-:W-:-:S07]  /*0ed0*/  SEL R111, R7, R4, !P1 ;  /* 0x00000004076f7207 */ /* 0x000fce0004800000 */
.L_x_8:
[----:B------:R-:W-:-:S08]  /*0ee0*/  NOP ;  /* 0x0000000000007918 */ /* 0x000fd00000000000 */
[----:B------:R-:W0:Y:S02]  /*0ef0*/  USETMAXREG.TRY_ALLOC.CTAPOOL UP0, 0xe8 ;  /* 0x000000e8000079c8 */ /* 0x000e240008000600 */
[----:B0-----:R-:W-:-:S13]  /*0f00*/  PLOP3.LUT P0, PT, PT, PT, UP0, 0x80, 0x0 ;  /* 0x000000000000781c */ /* 0x001fda0003f0f008 */
[----:B------:R-:W-:Y:S05]  /*0f10*/  @!P0 BRA `(.L_x_8) ;  /* 0xfffffffc00f08947 */ /* 0x000fea000383ffff */
[----:B------:R-:W-:Y:S01]  /*0f20*/  ULDC.64 UR4, c[0x0][0x598] ;  /* 0x0001660000047ab9 */ /* 0x000fe20000000a00 */
[----:B------:R-:W-:Y:S01]  /*0f30*/  ULDC.64 UR36, c[0x0][0x208] ;  /* 0x0000820000247ab9 */ /* 0x000fe20000000a00 */
[----:B------:R-:W-:-:S04]  /*0f40*/  ISETP.NE.U32.AND P0, PT, RZ, UR4, PT ;  /* 0x00000004ff007c0c */ /* 0x000fc8000bf05070 */
[----:B------:R-:W-:-:S13]  /*0f50*/  ISETP.NE.AND.EX P0, PT, RZ, UR5, PT, P0 ;  /* 0x00000005ff007c0c */ /* 0x000fda000bf05300 */
[----:B------:R-:W-:Y:S05]  /*0f60*/  @!P0 BRA `(.L_x_11) ;  /* 0x00000000001c8947 */ /* 0x000fea0003800000 */
[----:B------:R-:W0:Y:S02]  /*0f70*/  LDC.64 R4, c[0x0][0x598] ;  /* 0x00016600ff047b82 */ /* 0x000e240000000a00 */
[----:B0-----:R-:W2:Y:S02]  /*0f80*/  LDG.E.64 R4, desc[UR36][R4.64] ;  /* 0x0000002404047981 */ /* 0x001ea4000c1e1b00 */
[----:B--2---:R-:W-:-:S04]  /*0f90*/  ISETP.NE.U32.AND P0, PT, R4, RZ, PT ;  /* 0x000000ff0400720c */ /* 0x004fc80003f05070 */
[----:B------:R-:W-:-:S13]  /*0fa0*/  ISETP.NE.AND.EX P0, PT, R5, RZ, PT, P0 ;  /* 0x000000ff0500720c */ /* 0x000fda0003f05300 */
[----:B------:R-:W-:Y:S05]  /*0fb0*/  @!P0 BRA `(.L_x_11) ;  /* 0x0000000000088947 */ /* 0x000fea0003800000 */
[----:B------:R0:W5:Y:S01]  /*0fc0*/  LD.E R90, desc[UR36][R4.64] ;  /* 0x00000024045a7980 */ /* 0x000162000c101900 */
[----:B------:R-:W-:Y:S05]  /*0fd0*/  BRA `(.L_x_12) ;  /* 0x0000000000247947 */ /* 0x000fea0003800000 */
.L_x_11:
[----:B------:R-:W-:Y:S02]  /*0fe0*/  ULDC.64 UR4, c[0x0][0x588] ;  /* 0x0001620000047ab9 */ /* 0x000fe40000000a00 */
[----:B------:R-:W-:-:S04]  /*0ff0*/  ISETP.NE.U32.AND P0, PT, RZ, UR4, PT ;  /* 0x00000004ff007c0c */ /* 0x000fc8000bf05070 */
[----:B------:R-:W-:-:S13]  /*1000*/  ISETP.NE.AND.EX P0, PT, RZ, UR5, PT, P0 ;  /* 0x00000005ff007c0c */ /* 0x000fda000bf05300 */
[----:B------:R-:W-:Y:S05]  /*1010*/  @!P0 BRA `(.L_x_13) ;  /* 0x00000000000c8947 */ /* 0x000fea0003800000 */
[----:B------:R-:W0:Y:S02]  /*1020*/  LDC.64 R90, c[0x0][0x588] ;  /* 0x00016200ff5a7b82 */ /* 0x000e240000000a00 */
[----:B0-----:R1:W5:Y:S01]  /*1030*/  LDG.E R90, desc[UR36][R90.64] ;  /* 0x000000245a5a7981 */ /* 0x001362000c1e1900 */
[----:B------:R-:W-:Y:S05]  /*1040*/  BRA `(.L_x_12) ;  /* 0x0000000000087947 */ /* 0x000fea0003800000 */
.L_x_13:
[----:B------:R-:W-:Y:S02]  /*1050*/  ULDC UR4, c[0x0][0x580] ;  /* 0x0001600000047ab9 */ /* 0x000fe40000000800 */
[----:B------:R-:W-:-:S07]  /*1060*/  IMAD.U32 R90, RZ, RZ, UR4 ;  /* 0x00000004ff5a7e24 */ /* 0x000fce000f8e00ff */
.L_x_12:
[----:B------:R-:W-:Y:S02]  /*1070*/  ULDC.64 UR4, c[0x0][0x5a0] ;  /* 0x0001680000047ab9 */ /* 0x000fe40000000a00 */
[----:B------:R-:W-:-:S04]  /*1080*/  ISETP.NE.U32.AND P0, PT, RZ, UR4, PT ;  /* 0x00000004ff007c0c */ /* 0x000fc8000bf05070 */
[----:B------:R-:W-:-:S13]  /*1090*/  ISETP.NE.AND.EX P0, PT, RZ, UR5, PT, P0 ;  /* 0x00000005ff007c0c */ /* 0x000fda000bf05300 */
[----:B------:R-:W-:Y:S05]  /*10a0*/  @!P0 BRA `(.L_x_14) ;  /* 0x00000000001c8947 */ /* 0x000fea0003800000 */
[----:B0-----:R-:W0:Y:S02]  /*10b0*/  LDC.64 R4, c[0x0][0x5a0] ;  /* 0x00016800ff047b82 */ /* 0x001e240000000a00 */
[----:B0-----:R-:W2:Y:S02]  /*10c0*/  LDG.E.64 R4, desc[UR36][R4.64] ;  /* 0x0000002404047981 */ /* 0x001ea4000c1e1b00 */
[----:B--2---:R-:W-:-:S04]  /*10d0*/  ISETP.NE.U32.AND P0, PT, R4, RZ, PT ;  /* 0x000000ff0400720c */ /* 0x004fc80003f05070 */
[----:B------:R-:W-:-:S13]  /*10e0*/  ISETP.NE.AND.EX P0, PT, R5, RZ, PT, P0 ;  /* 0x000000ff0500720c */ /* 0x000fda0003f05300 */
[----:B------:R-:W-:Y:S05]  /*10f0*/  @!P0 BRA `(.L_x_14) ;  /* 0x0000000000088947 */ /* 0x000fea0003800000 */
[----:B-1----:R0:W5:Y:S01]  /*1100*/  LD.E R91, desc[UR36][R4.64] ;  /* 0x00000024045b7980 */ /* 0x002162000c101900 */
[----:B------:R-:W-:Y:S05]  /*1110*/  BRA `(.L_x_15) ;  /* 0x0000000000247947 */ /* 0x000fea0003800000 */
.L_x_14:
[----:B------:R-:W-:Y:S02]  /*1120*/  ULDC.64 UR4, c[0x0][0x590] ;  /* 0x0001640000047ab9 */ /* 0x000fe40000000a00 */
[----:B------:R-:W-:-:S04]  /*1130*/  ISETP.NE.U32.AND P0, PT, RZ, UR4, PT ;  /* 0x00000004ff007c0c */ /* 0x000fc8000bf05070 */
[----:B------:R-:W-:-:S13]  /*1140*/  ISETP.NE.AND.EX P0, PT, RZ, UR5, PT, P0 ;  /* 0x00000005ff007c0c */ /* 0x000fda000bf05300 */
[----:B------:R-:W-:Y:S05]  /*1150*/  @!P0 BRA `(.L_x_16) ;  /* 0x00000000000c8947 */ /* 0x000fea0003800000 */
[----:B0-----:R-:W1:Y:S02]  /*1160*/  LDC.64 R4, c[0x0][0x590] ;  /* 0x00016400ff047b82 */ /* 0x001e640000000a00 */
[----:B-1----:R1:W5:Y:S01]  /*1170*/  LDG.E R91, desc[UR36][R4.64] ;  /* 0x00000024045b7981 */ /* 0x002362000c1e1900 */
[----:B------:R-:W-:Y:S05]  /*1180*/  BRA `(.L_x_15) ;  /* 0x0000000000087947 */ /* 0x000fea0003800000 */
.L_x_16:
[----:B------:R-:W-:Y:S02]  /*1190*/  ULDC UR4, c[0x0][0x584] ;  /* 0x0001610000047ab9 */ /* 0x000fe40000000800 */
[----:B-1----:R-:W-:-:S07]  /*11a0*/  IMAD.U32 R91, RZ, RZ, UR4 ;  /* 0x00000004ff5b7e24 */ /* 0x002fce000f8e00ff */
.L_x_15:
[----:B------:R-:W-:-:S13]  /*11b0*/  LOP3.LUT P0, RZ, R3, 0xff, RZ, 0xc0, !PT ;  /* 0x000000ff03ff7812 */ /* 0x000fda000780c0ff */
[----:B------:R-:W-:Y:S05]  /*11c0*/  @!P0 EXIT ;  /* 0x000000000000894d */ /* 0x000fea0003800000 */
[----:B------:R-:W2:Y:S01]  /*11d0*/  LDC R93, c[0x0][0x658] ;  /* 0x00019600ff5d7b82 */ /* 0x000ea20000000800 */
[----:B------:R-:W-:Y:S01]  /*11e0*/  LOP3.LUT R6, R6, 0x1, RZ, 0xc0, !PT ;  /* 0x0000000106067812 */ /* 0x000fe200078ec0ff */
[----:B------:R-:W-:Y:S01]  /*11f0*/  ULDC.64 UR6, c[0x0][0x288] ;  /* 0x0000a20000067ab9 */ /* 0x000fe20000000a00 */
[----:B------:R-:W-:Y:S01]  /*1200*/  SHF.R.U32.HI R3, RZ, 0x2, R98 ;  /* 0x00000002ff037819 */ /* 0x000fe20000011662 */
[----:B------:R-:W-:Y:S01]  /*1210*/  UIADD3 UR4, UR7, 0x7f, URZ ;  /* 0x0000007f07047890 */ /* 0x000fe2000fffe03f */
[----:B------:R-:W-:Y:S01]  /*1220*/  SHF.R.U32.HI R0, RZ, 0x1, R0 ;  /* 0x00000001ff007819 */ /* 0x000fe20000011600 */
[----:B------:R-:W-:Y:S01]  /*1230*/  IMAD.SHL.U32 R88, R6, 0x40, RZ ;  /* 0x0000004006587824 */ /* 0x000fe200078e00ff */
[----:B------:R-:W-:Y:S01]  /*1240*/  LOP3.LUT R3, R3, 0x7, RZ, 0xc0, !PT ;  /* 0x0000000703037812 */ /* 0x000fe200078ec0ff */
[----:B------:R-:W3:Y:S01]  /*1250*/  LDC.64 R96, c[0x0][0x5c8] ;  /* 0x00017200ff607b82 */ /* 0x000ee20000000a00 */
[----:B------:R-:W-:Y:S01]  /*1260*/  USHF.R.S32.HI UR5, URZ, 0x1f, UR4 ;  /* 0x0000001f3f057899 */ /* 0x000fe20008011404 */
[----:B------:R-:W-:Y:S01]  /*1270*/  LOP3.LUT R0, R0, 0x30, RZ, 0xc0, !PT ;  /* 0x0000003000007812 */ /* 0x000fe200078ec0ff */
[----:B01----:R-:W-:Y:S01]  /*1280*/  IMAD.MOV.U32 R4, RZ, RZ, 0x1 ;  /* 0x00000001ff047424 */ /* 0x003fe200078e00ff */
[--C-:B------:R-:W-:Y:S01]  /*1290*/  LOP3.LUT R88, R88, 0x40, R3.reuse, 0xe2, !PT ;  /* 0x0000004058587812 */ /* 0x100fe200078ee203 */
[----:B------:R-:W-:Y:S01]  /*12a0*/  ULEA.HI UR5, UR5, UR4, URZ, 0x7 ;  /* 0x0000000405057291 */ /* 0x000fe2000f8f383f */
[-C--:B------:R-:W-:Y:S01]  /*12b0*/  IADD3 R3, RZ, -R0.reuse, -R3 ;  /* 0x80000000ff037210 */ /* 0x080fe20007ffe803 */
[----:B------:R-:W-:Y:S01]  /*12c0*/  IMAD.U32 R5, RZ, RZ, UR6 ;  /* 0x00000006ff057e24 */ /* 0x000fe2000f8e00ff */
[----:B------:R-:W0:Y:S01]  /*12d0*/  LDC R100, c[0x0][0x600] ;  /* 0x00018000ff647b82 */ /* 0x000e220000000800 */
[----:B------:R-:W-:Y:S01]  /*12e0*/  LOP3.LUT R88, R88, R0, RZ, 0xfc, !PT ;  /* 0x0000000058587212 */ /* 0x000fe200078efcff */
[----:B------:R-:W-:Y:S01]  /*12f0*/  IMAD.MOV.U32 R0, RZ, RZ, -0x1 ;  /* 0xffffffffff007424 */ /* 0x000fe200078e00ff */
[----:B------:R-:W-:Y:S01]  /*1300*/  USHF.R.S32.HI UR43, URZ, 0x7, UR5 ;  /* 0x000000073f2b7899 */ /* 0x000fe20008011405 */
[----:B------:R-:W-:Y:S01]  /*1310*/  LOP3.LUT R92, R98, 0x3, RZ, 0xc0, !PT ;  /* 0x00000003625c7812 */ /* 0x000fe200078ec0ff */
[----:B------:R-:W-:Y:S01]  /*1320*/  IMAD R3, R6, -0x40, R3 ;  /* 0xffffffc006037824 */ /* 0x000fe200078e0203 */
[----:B------:R-:W-:Y:S01]  /*1330*/  LOP3.LUT R99, R98, 0x80, RZ, 0xc0, !PT ;  /* 0x0000008062637812 */ /* 0x000fe200078ec0ff */
[----:B------:R-:W-:Y:S01]  /*1340*/  UISETP.LT.AND UP0, UPT, UR43, 0x1, UPT ;  /* 0x000000012b00788c */ /* 0x000fe2000bf01270 */
[-C--:B--2---:R-:W-:Y:S01]  /*1350*/  SHF.L.U32 R0, R0, R93.reuse, RZ ;  /* 0x0000005d00007219 */ /* 0x084fe200000006ff */
[----:B------:R-:W-:Y:S01]  /*1360*/  ULDC UR4, c[0x0][0x284] ;  /* 0x0000a10000047ab9 */ /* 0x000fe20000000800 */
[----:B------:R-:W-:Y:S01]  /*1370*/  IMAD R92, R92, -0x2, R5 ;  /* 0xfffffffe5c5c7824 */ /* 0x000fe200078e0205 */
[----:B------:R-:W-:Y:S01]  /*1380*/  USEL UR44, UR43, 0x1, UP0 ;  /* 0x000000012b2c7887 */ /* 0x000fe20008000000 */
[----:B------:R-:W-:Y:S01]  /*1390*/  SHF.L.U32 R93, R4, R93, RZ ;  /* 0x0000005d045d7219 */ /* 0x000fe200000006ff */
[----:B------:R-:W-:Y:S01]  /*13a0*/  IMAD.SHL.U32 R98, R98, 0x2, RZ ;  /* 0x0000000262627824 */ /* 0x000fe200078e00ff */
[----:B------:R-:W-:Y:S01]  /*13b0*/  LOP3.LUT R118, R18, 0x1, RZ, 0xfc, !PT ;  /* 0x0000000112767812 */ /* 0x000fe200078efcff */
[----:B------:R-:W-:Y:S01]  /*13c0*/  VIADD R102, R3, UR4 ;  /* 0x0000000403667c36 */ /* 0x000fe20008000000 */
[C-C-:B---3--:R-:W-:Y:S01]  /*13d0*/  SHF.L.U64.HI R94, R96.reuse, 0x7, R97.reuse ;  /* 0x00000007605e7819 */ /* 0x148fe20000010261 */
[----:B------:R-:W-:Y:S01]  /*13e0*/  IMAD.MOV.U32 R89, RZ, RZ, RZ ;  /* 0x000000ffff597224 */ /* 0x000fe200078e00ff */
[C---:B------:R-:W-:Y:S01]  /*13f0*/  SHF.L.U64.HI R95, R96.reuse, 0x3, R97 ;  /* 0x00000003605f7819 */ /* 0x040fe20000010261 */
[C---:B------:R-:W-:Y:S01]  /*1400*/  IMAD.SHL.U32 R97, R96.reuse, 0x80, RZ ;  /* 0x0000008060617824 */ /* 0x040fe200078e00ff */
[----:B------:R-:W-:Y:S01]  /*1410*/  SHF.R.U32.HI R99, RZ, 0x7, R99 ;  /* 0x00000007ff637819 */ /* 0x000fe20000011663 */
[----:B------:R-:W-:Y:S01]  /*1420*/  IMAD.SHL.U32 R96, R96, 0x8, RZ ;  /* 0x0000000860607824 */ /* 0x000fe200078e00ff */
[----:B------:R-:W-:Y:S01]  /*1430*/  LOP3.LUT R101, RZ, R0, RZ, 0x33, !PT ;  /* 0x00000000ff657212 */ /* 0x000fe200078e33ff */
[----:B------:R-:W-:Y:S01]  /*1440*/  UIADD3 UR44, UR43, -UR44, URZ ;  /* 0x8000002c2b2c7290 */ /* 0x000fe2000fffe03f */
[----:B0-----:R-:W-:Y:S01]  /*1450*/  VIADD R100, R100, 0xffffffff ;  /* 0xffffffff64647836 */ /* 0x001fe20000000000 */
[----:B------:R-:W-:Y:S01]  /*1460*/  UMOV UR40, URZ ;  /* 0x0000003f00287c82 */ /* 0x000fe20008000000 */
[----:B------:R-:W-:-:S09]  /*1470*/  UMOV UR42, URZ ;  /* 0x0000003f002a7c82 */ /* 0x000fd20008000000 */
.L_x_160:
[----:B0-----:R-:W0:Y:S01]  /*1480*/  SHFL.IDX PT, R0, R99, RZ, 0x1f ;  /* 0x00001fff63007589 */ /* 0x001e2200000e0000 */
[----:B-1----:R-:W1:Y:S01]  /*1490*/  S2UR UR7, SR_CgaCtaId ;  /* 0x00000000000779c3 */ /* 0x002e620000008800 */
[----:B------:R-:W-:Y:S01]  /*14a0*/  UMOV UR6, 0x400 ;  /* 0x0000040000067882 */ /* 0x000fe20000000000 */
[----:B0-----:R-:W-:Y:S01]  /*14b0*/  R2UR UR4, R0 ;  /* 0x00000000000472ca */ /* 0x001fe200000e0000 */
[----:B-1----:R-:W-:-:S12]  /*14c0*/  ULEA UR6, UR7, UR6, 0x18 ;  /* 0x0000000607067291 */ /* 0x002fd8000f8ec03f */
[----:B------:R-:W-:-:S04]  /*14d0*/  ULEA.HI UR5, UR4, UR4, URZ, 0x1 ;  /* 0x0000000404057291 */ /* 0x000fc8000f8f083f */
[----:B------:R-:W-:-:S04]  /*14e0*/  ULOP3.LUT UR5, UR5, 0x7fffe, URZ, 0xc0, !UPT ;  /* 0x0007fffe05057892 */ /* 0x000fc8000f8ec03f */
[----:B------:R-:W-:-:S03]  /*14f0*/  UIADD3 UR5, UR4, -UR5, URZ ;  /* 0x8000000504057290 */ /* 0x000fc6000fffe03f */
[----:B------:R-:W-:Y:S01]  /*1500*/  ULDC UR4, c[0x0][0x28c] ;  /* 0x0000a30000047ab9 */ /* 0x000fe20000000800 */
[----:B------:R-:W-:Y:S01]  /*1510*/  ULEA UR5, UR5, UR6, 0xd ;  /* 0x0000000605057291 */ /* 0x000fe2000f8e683f */
[----:B------:R-:W-:-:S03]  /*1520*/  ISETP.LT.AND P0, PT, RZ, UR4, PT ;  /* 0x00000004ff007c0c */ /* 0x000fc6000bf01270 */
[----:B------:R-:W-:-:S04]  /*1530*/  UIADD3 UR5, UR5, 0x100, URZ ;  /* 0x0000010005057890 */ /* 0x000fc8000fffe03f */
[----:B------:R-:W-:-:S04]  /*1540*/  USHF.R.U32.HI UR5, URZ, 0x4, UR5 ;  /* 0x000000043f057899 */ /* 0x000fc80008011605 */
[----:B------:R-:W-:-:S04]  /*1550*/  ULOP3.LUT UR5, UR5, 0x3fff, URZ, 0xc0, !UPT ;  /* 0x00003fff05057892 */ /* 0x000fc8000f8ec03f */
[----:B------:R-:W-:Y:S01]  /*1560*/  ULOP3.LUT UR45, UR5, 0x10000, URZ, 0xfc, !UPT ;  /* 0x00010000052d7892 */ /* 0x000fe2000f8efc3f */
[----:B--2345:R-:W-:Y:S11]  /*1570*/  @P0 BRA `(.L_x_17) ;  /* 0x0000000000400947 */ /* 0x03cff60003800000 */
[----:B------:R-:W-:Y:S01]  /*1580*/  MOV R0, 0x0 ;  /* 0x0000000000007802 */ /* 0x000fe20000000f00 */
[----:B------:R-:W-:Y:S01]  /*1590*/  ULDC.64 UR4, c[0x4][0x68] ;  /* 0x01001a0000047ab9 */ /* 0x000fe20000000a00 */
[----:B------:R-:W-:Y:S01]  /*15a0*/  ULDC.64 UR6, c[0x4][0x8] ;  /* 0x0100020000067ab9 */ /* 0x000fe20000000a00 */
[----:B------:R-:W-:Y:S01]  /*15b0*/  IMAD.U32 R4, RZ, RZ, UR4 ;  /* 0x00000004ff047e24 */ /* 0x000fe2000f8e00ff */
[----:B------:R0:W1:Y:S01]  /*15c0*/  LDC.64 R14, c[0x4][R0] ;  /* 0x01000000000e7b82 */ /* 0x0000620000000a00 */
[----:B------:R-:W-:Y:S01]  /*15d0*/  IMAD.U32 R5, RZ, RZ, UR5 ;  /* 0x00000005ff057e24 */ /* 0x000fe2000f8e00ff */
[----:B------:R-:W-:Y:S01]  /*15e0*/  ULDC.64 UR4, c[0x4][0x70] ;  /* 0x01001c0000047ab9 */ /* 0x000fe20000000a00 */
[----:B------:R-:W-:Y:S02]  /*15f0*/  IMAD.U32 R10, RZ, RZ, UR6 ;  /* 0x00000006ff0a7e24 */ /* 0x000fe4000f8e00ff */
[----:B------:R-:W-:Y:S02]  /*1600*/  IMAD.U32 R6, RZ, RZ, UR4 ;  /* 0x00000004ff067e24 */ /* 0x000fe4000f8e00ff */
[----:B------:R-:W-:-:S02]  /*1610*/  IMAD.U32 R7, RZ, RZ, UR5 ;  /* 0x00000005ff077e24 */ /* 0x000fc4000f8e00ff */
[----:B------:R-:W-:Y:S02]  /*1620*/  IMAD.U32 R11, RZ, RZ, UR7 ;  /* 0x00000007ff0b7e24 */ /* 0x000fe4000f8e00ff */
[----:B------:R-:W-:Y:S02]  /*1630*/  IMAD.MOV.U32 R8, RZ, RZ, 0x1e1 ;  /* 0x000001e1ff087424 */ /* 0x000fe400078e00ff */
[----:B------:R-:W-:Y:S02]  /*1640*/  IMAD.MOV.U32 R12, RZ, RZ, 0x1 ;  /* 0x00000001ff0c7424 */ /* 0x000fe400078e00ff */
[----:B0-----:R-:W-:-:S07]  /*1650*/  IMAD.MOV.U32 R13, RZ, RZ, RZ ;  /* 0x000000ffff0d7224 */ /* 0x001fce00078e00ff */
[----:B------:R-:W-:-:S07]  /*1660*/  LEPC R20, `(.L_x_17) ;  /* 0x000000001014794e */ /* 0x000fce0000000000 */
[----:B-1---5:R-:W-:Y:S05]  /*1670*/  CALL.ABS.NOINC R14 ;  /* 0x000000000e007343 */ /* 0x022fea0003c00000 */
.L_x_17:
[----:B------:R-:W-:-:S13]  /*1680*/  ISETP.NE.AND P0, PT, R118, 0x3, PT ;  /* 0x000000037600780c */ /* 0x000fda0003f05270 */
[----:B------:R-:W-:Y:S05]  /*1690*/  @!P0 BRA `(.L_x_18) ;  /* 0x0000000000048947 */ /* 0x000fea0003800000 */
[----:B------:R-:W-:Y:S01]  /*16a0*/  BPT.TRAP 0x1 ;  /* 0x000000040000795c */ /* 0x000fe20000300000 */
.L_x_18:
[----:B------:R-:W0:Y:S01]  /*16b0*/  S2UR UR5, SR_CgaCtaId ;  /* 0x00000000000579c3 */ /* 0x000e220000008800 */
[----:B------:R-:W-:Y:S01]  /*16c0*/  UMOV UR4, 0x400 ;  /* 0x0000040000047882 */ /* 0x000fe20000000000 */
[----:B------:R-:W-:Y:S02]  /*16d0*/  IMAD.U32 R0, RZ, RZ, UR40 ;  /* 0x00000028ff007e24 */ /* 0x000fe4000f8e00ff */
[----:B------:R-:W-:-:S03]  /*16e0*/  IMAD.U32 R3, RZ, RZ, UR42 ;  /* 0x0000002aff037e24 */ /* 0x000fc6000f8e00ff */
[----:B------:R-:W-:Y:S01]  /*16f0*/  SHF.L.U32 R0, R0, 0x1f, RZ ;  /* 0x0000001f00007819 */ /* 0x000fe200000006ff */
[----:B0-----:R-:W-:-:S06]  /*1700*/  ULEA UR4, UR5, UR4, 0x18 ;  /* 0x0000000405047291 */ /* 0x001fcc000f8ec03f */
[----:B------:R-:W-:-:S04]  /*1710*/  IMAD.U32 R6, RZ, RZ, UR4 ;  /* 0x00000004ff067e24 */ /* 0x000fc8000f8e00ff */
[----:B------:R-:W-:-:S04]  /*1720*/  IMAD R3, R3, 0x8, R6 ;  /* 0x0000000803037824 */ /* 0x000fc800078e0206 */
[----:B------:R0:W1:Y:S01]  /*1730*/  SYNCS.PHASECHK.TRANS64.TRYWAIT P1, [R3+URZ], R0 ;  /* 0x00000000030075a7 */ /* 0x000062000802017f */
[----:B------:R-:W-:Y:S05]  /*1740*/  @!P0 BRA `(.L_x_19) ;  /* 0x0000000000048947 */ /* 0x000fea0003800000 */
[----:B------:R-:W-:Y:S01]  /*1750*/  BPT.TRAP 0x1 ;  /* 0x000000040000795c */ /* 0x000fe20000300000 */
.L_x_19:
[----:B------:R-:W-:-:S05]  /*1760*/  IMAD.U32 R4, RZ, RZ, UR44 ;  /* 0x0000002cff047e24 */ /* 0x000fca000f8e00ff */
[----:B------:R-:W-:Y:S01]  /*1770*/  ISETP.GE.AND P2, PT, R4, 0x1, PT ;  /* 0x000000010400780c */ /* 0x000fe20003f46270 */
[----:B-1----:R-:W-:-:S12]  /*1780*/  @P1 BRA `(.L_x_20) ;  /* 0x0000000000081947 */ /* 0x002fd80003800000 */
[----:B------:R-:W1:Y:S02]  /*1790*/  SYNCS.PHASECHK.TRANS64.TRYWAIT P1, [R3+URZ], R0 ;  /* 0x00000000030075a7 */ /* 0x000e64000802017f */
[----:B-1----:R-:W-:Y:S05]  /*17a0*/  @!P1 BRA `(.L_x_21) ;  /* 0x0000007800389947 */ /* 0x002fea0003800000 */
.L_x_20:
[----:B------:R-:W-:Y:S05]  /*17b0*/  WARPSYNC.ALL ;  /* 0x0000000000007948 */ /* 0x000fea0003800000 */
[----:B------:R-:W-:Y:S01]  /*17c0*/  R2UR UR4, R6 ;  /* 0x00000000060472ca */ /* 0x000fe200000e0000 */
[----:B------:R-:W-:Y:S01]  /*17d0*/  ULEA UR8, UR42, UR45, 0xc ;  /* 0x0000002d2a087291 */ /* 0x000fe2000f8e603f */
[----:B------:R-:W-:Y:S01]  /*17e0*/  WARPGROUP.ARRIVE ;  /* 0x00000000000079c5 */ /* 0x000fe20000000000 */
[----:B------:R-:W-:Y:S01]  /*17f0*/  UMOV UR9, 0x40000040 ;  /* 0x4000004000097882 */ /* 0x000fe20000000000 */
[----:B------:R-:W-:Y:S01]  /*1800*/  UMOV UR11, 0x40000040 ;  /* 0x40000040000b7882 */ /* 0x000fe20000000000 */
[----:B------:R-:W-:Y:S01]  /*1810*/  UIADD3 UR12, UR8, 0x400, URZ ;  /* 0x00000400080c7890 */ /* 0x000fe2000fffe03f */
[----:B------:R-:W-:Y:S01]  /*1820*/  UMOV UR15, UR11 ;  /* 0x0000000b000f7c82 */ /* 0x000fe20008000000 */
[----:B------:R-:W-:Y:S01]  /*1830*/  UMOV UR13, 0x40000040 ;  /* 0x40000040000d7882 */ /* 0x000fe20000000000 */
[----:B------:R-:W-:-:S05]  /*1840*/  UIADD3 UR5, UR8, 0x402, URZ ;  /* 0x0000040208057890 */ /* 0x000fca000fffe03f */
[----:B------:R-:W-:-:S04]  /*1850*/  UIADD3 UR4, UR4, 0x20100, URZ ;  /* 0x0002010004047890 */ /* 0x000fc8000fffe03f */
[----:B------:R-:W-:-:S04]  /*1860*/  USHF.R.U32.HI UR4, URZ, 0x4, UR4 ;  /* 0x000000043f047899 */ /* 0x000fc80008011604 */
[----:B------:R-:W-:-:S04]  /*1870*/  ULOP3.LUT UR4, UR4, 0x3fff, URZ, 0xc0, !UPT ;  /* 0x00003fff04047892 */ /* 0x000fc8000f8ec03f */
[----:B------:R-:W-:-:S04]  /*1880*/  ULOP3.LUT UR4, UR4, 0x10000, URZ, 0xfc, !UPT ;  /* 0x0001000004047892 */ /* 0x000fc8000f8efc3f */
[----:B------:R-:W-:-:S07]  /*1890*/  ULEA UR6, UR42, UR4, 0xa ;  /* 0x000000042a067291 */ /* 0x000fce000f8e503f */
[----:B------:R-:W-:Y:S02]  /*18a0*/  UMOV UR10, UR6 ;  /* 0x00000006000a7c82 */ /* 0x000fe40008000000 */
[----:B------:R-:W-:Y:S01]  /*18b0*/  HGMMA.64x64x16.F32 R56, gdesc[UR8], RZ, !UPT, gsb0 ;  /* 0x00e00000083879f0 */ /* 0x000fe2000c0008ff */
[----:B------:R-:W-:Y:S01]  /*18c0*/  UMOV UR14, UR10 ;  /* 0x0000000a000e7c82 */ /* 0x000fe20008000000 */
[----:B------:R-:W-:Y:S01]  /*18d0*/  UIADD3 UR10, UR6, 0x206, URZ ;  /* 0x00000206060a7890 */ /* 0x000fe2000fffe03f */
[----:B------:R-:W-:Y:S01]  /*18e0*/  UMOV UR9, 0x40000040 ;  /* 0x4000004000097882 */ /* 0x000fe20000000000 */
[----:B------:R-:W-:Y:S01]  /*18f0*/  UMOV UR11, 0x40000040 ;  /* 0x40000040000b7882 */ /* 0x000fe20000000000 */
[----:B------:R-:W-:Y:S02]  /*1900*/  WARPGROUP.DEPBAR.LE gsb0, 0x0 ;  /* 0x00008000000079c5 */ /* 0x000fe40000010000 */
[----:B------:R-:W-:-:S06]  /*1910*/  WARPGROUP.ARRIVE ;  /* 0x00000000000079c5 */ /* 0x000fcc0000000000 */
[----:B------:R-:W-:Y:S01]  /*1920*/  HGMMA.64x64x16.F32 R24, gdesc[UR12], RZ, !UPT, gsb0 ;  /* 0x00e000000c1879f0 */ /* 0x000fe2000c0008ff */
[----:B------:R-:W-:Y:S02]  /*1930*/  UIADD3 UR12, UR8, 0x2, URZ ;  /* 0x00000002080c7890 */ /* 0x000fe4000fffe03f */
[----:B------:R-:W-:Y:S01]  /*1940*/  UIADD3 UR14, UR6, 0x2, URZ ;  /* 0x00000002060e7890 */ /* 0x000fe2000fffe03f */
[----:B------:R-:W-:Y:S01]  /*1950*/  UMOV UR13, 0x40000040 ;  /* 0x40000040000d7882 */ /* 0x000fe20000000000 */
[----:B------:R-:W-:Y:S01]  /*1960*/  UMOV UR15, 0x40000040 ;  /* 0x40000040000f7882 */ /* 0x000fe20000000000 */
[----:B------:R-:W-:Y:S02]  /*1970*/  WARPGROUP.DEPBAR.LE gsb0, 0x0 ;  /* 0x00008000000079c5 */ /* 0x000fe40000010000 */
[----:B------:R-:W-:-:S06]  /*1980*/  WARPGROUP.ARRIVE ;  /* 0x00000000000079c5 */ /* 0x000fcc0000000000 */
[----:B------:R-:W-:Y:S01]  /*1990*/  HGMMA.64x64x16.F32 R56, gdesc[UR12], R56, gsb0 ;  /* 0x00e000000c3879f0 */ /* 0x000fe20008000838 */
[----:B------:R-:W-:Y:S01]  /*19a0*/  UMOV UR12, UR5 ;  /* 0x00000005000c7c82 */ /* 0x000fe20008000000 */
[----:B------:R-:W-:Y:S01]  /*19b0*/  UMOV UR13, 0x40000040 ;  /* 0x40000040000d7882 */ /* 0x000fe20000000000 */
[----:B------:R-:W-:Y:S01]  /*19c0*/  UIADD3 UR5, UR8, 0x404, URZ ;  /* 0x0000040408057890 */ /* 0x000fe2000fffe03f */
[----:B------:R-:W-:Y:S02]  /*19d0*/  WARPGROUP.DEPBAR.LE gsb0, 0x0 ;  /* 0x00008000000079c5 */ /* 0x000fe40000010000 */
[----:B------:R-:W-:-:S06]  /*19e0*/  WARPGROUP.ARRIVE ;  /* 0x00000000000079c5 */ /* 0x000fcc0000000000 */
[----:B------:R-:W-:Y:S01]  /*19f0*/  HGMMA.64x64x16.F32 R24, gdesc[UR12], R24, gsb0 ;  /* 0x00e000000c1879f0 */ /* 0x000fe20008000818 */
        /* <DEDUP_REMOVED lines=56> */
[----:B------:R-:W-:Y:S01]  /*1d80*/  UIADD3 UR6, UR8, 0xc06, URZ ;  /* 0x00000c0608067890 */ /* 0x000fe2000fffe03f */
[----:B------:R-:W-:Y:S02]  /*1d90*/  WARPGROUP.DEPBAR.LE gsb0, 0x0 ;  /* 0x00008000000079c5 */ /* 0x000fe40000010000 */
[----:B------:R-:W-:-:S06]  /*1da0*/  WARPGROUP.ARRIVE ;  /* 0x00000000000079c5 */ /* 0x000fcc0000000000 */
[----:B------:R-:W-:Y:S01]  /*1db0*/  HGMMA.64x64x16.F32 R56, gdesc[UR12], R56, gsb0 ;  /* 0x00e000000c3879f0 */ /* 0x000fe20008000838 */
[----:B------:R-:W-:Y:S01]  /*1dc0*/  UMOV UR12, UR5 ;  /* 0x00000005000c7c82 */ /* 0x000fe20008000000 */
[----:B------:R-:W-:Y:S01]  /*1dd0*/  UMOV UR13, 0x40000040 ;  /* 0x40000040000d7882 */ /* 0x000fe20000000000 */
[----:B------:R-:W-:-:S07]  /*1de0*/  UIADD3 UR5, UR8, 0x806, URZ ;  /* 0x0000080608057890 */ /* 0x000fce000fffe03f */
[----:B------:R-:W-:Y:S01]  /*1df0*/  UMOV UR8, UR5 ;  /* 0x0000000500087c82 */ /* 0x000fe20008000000 */
[----:B------:R-:W-:Y:S02]  /*1e00*/  WARPGROUP.DEPBAR.LE gsb0, 0x0 ;  /* 0x00008000000079c5 */ /* 0x000fe40000010000 */
[----:B------:R-:W-:-:S06]  /*1e10*/  WARPGROUP.ARRIVE ;  /* 0x00000000000079c5 */ /* 0x000fcc0000000000 */
[----:B------:R-:W-:Y:S03]  /*1e20*/  HGMMA.64x64x16.F32 R24, gdesc[UR12], R24, gsb0 ;  /* 0x00e000000c1879f0 */ /* 0x000fe60008000818 */
[----:B------:R-:W-:Y:S02]  /*1e30*/  WARPGROUP.DEPBAR.LE gsb0, 0x0 ;  /* 0x00008000000079c5 */ /* 0x000fe40000010000 */
[----:B------:R-:W-:-:S06]  /*1e40*/  WARPGROUP.ARRIVE ;  /* 0x00000000000079c5 */ /* 0x000fcc0000000000 */
[----:B------:R-:W-:Y:S01]  /*1e50*/  HGMMA.64x64x16.F32 R56, gdesc[UR8], R56, gsb0 ;  /* 0x00e00000083879f0 */ /* 0x000fe20008000838 */
[----:B------:R-:W-:Y:S01]  /*1e60*/  UMOV UR8, UR6 ;  /* 0x0000000600087c82 */ /* 0x000fe20008000000 */
[----:B------:R-:W-:Y:S01]  /*1e70*/  UMOV UR9, 0x40000040 ;  /* 0x4000004000097882 */ /* 0x000fe20000000000 */
[----:B------:R-:W-:Y:S02]  /*1e80*/  WARPGROUP.DEPBAR.LE gsb0, 0x0 ;  /* 0x00008000000079c5 */ /* 0x000fe40000010000 */
[----:B------:R-:W-:-:S06]  /*1e90*/  WARPGROUP.ARRIVE ;  /* 0x00000000000079c5 */ /* 0x000fcc0000000000 */
[----:B------:R-:W-:Y:S03]  /*1ea0*/  HGMMA.64x64x16.F32 R24, gdesc[UR8], R24, gsb0 ;  /* 0x00e00000081879f0 */ /* 0x000fe60008000818 */
[----:B------:R-:W-:Y:S02]  /*1eb0*/  WARPGROUP.DEPBAR.LE gsb0, 0x0 ;  /* 0x00008000000079c5 */ /* 0x000fe40000010000 */
[----:B------:R-:W-:Y:S05]  /*1ec0*/  @!P2 BRA `(.L_x_22) ;  /* 0x000000080058a947 */ /* 0x000fea0003800000 */
[----:B------:R-:W-:Y:S01]  /*1ed0*/  UIADD3 UR5, UR42, 0x1, URZ ;  /* 0x000000012a057890 */ /* 0x000fe2000fffe03f */
[----:B01----:R-:W-:Y:S02]  /*1ee0*/  IMAD.U32 R0, RZ, RZ, UR44 ;  /* 0x0000002cff007e24 */ /* 0x003fe4000f8e00ff */
[----:B------:R-:W-:Y:S01]  /*1ef0*/  IMAD.U32 R3, RZ, RZ, UR42 ;  /* 0x0000002aff037e24 */ /* 0x000fe2000f8e00ff */
[----:B------:R-:W-:-:S04]  /*1f00*/  UISETP.NE.AND UP0, UPT, UR5, 0x2, UPT ;  /* 0x000000020500788c */ /* 0x000fc8000bf05270 */
[----:B------:R-:W-:Y:S02]  /*1f10*/  USEL UR6, URZ, 0x1, UP0 ;  /* 0x000000013f067887 */ /* 0x000fe40008000000 */
[----:B------:R-:W-:Y:S02]  /*1f20*/  USEL UR5, UR5, URZ, UP0 ;  /* 0x0000003f05057287 */ /* 0x000fe40008000000 */
[----:B------:R-:W-:-:S06]  /*1f30*/  ULOP3.LUT UR6, UR40, UR6, URZ, 0x3c, !UPT ;  /* 0x0000000628067292 */ /* 0x000fcc000f8e3c3f */
[----:B------:R-:W-:-:S07]  /*1f40*/  IMAD.U32 R7, RZ, RZ, UR6 ;  /* 0x00000006ff077e24 */ /* 0x000fce000f8e00ff */
.L_x_29:
[----:B------:R-:W-:Y:S05]  /*1f50*/  @!P0 BRA `(.L_x_23) ;  /* 0x0000000000048947 */ /* 0x000fea0003800000 */
[----:B------:R-:W-:Y:S01]  /*1f60*/  BPT.TRAP 0x1 ;  /* 0x000000040000795c */ /* 0x000fe20000300000 */
.L_x_23:
[----:B------:R-:W0:Y:S01]  /*1f70*/  S2UR UR7, SR_CgaCtaId ;  /* 0x00000000000779c3 */ /* 0x000e220000008800 */
[----:B------:R-:W-:Y:S01]  /*1f80*/  UMOV UR6, 0x400 ;  /* 0x0000040000067882 */ /* 0x000fe20000000000 */
[----:B------:R-:W-:Y:S01]  /*1f90*/  IMAD.U32 R5, RZ, RZ, UR5 ;  /* 0x00000005ff057e24 */ /* 0x000fe2000f8e00ff */
[----:B------:R-:W-:Y:S01]  /*1fa0*/  SHF.L.U32 R4, R7, 0x1f, RZ ;  /* 0x0000001f07047819 */ /* 0x000fe200000006ff */
[----:B0-----:R-:W-:-:S06]  /*1fb0*/  ULEA UR6, UR7, UR6, 0x18 ;  /* 0x0000000607067291 */ /* 0x001fcc000f8ec03f */
[----:B------:R-:W-:-:S04]  /*1fc0*/  IMAD.U32 R6, RZ, RZ, UR6 ;  /* 0x00000006ff067e24 */ /* 0x000fc8000f8e00ff */
[----:B------:R-:W-:-:S04]  /*1fd0*/  IMAD R5, R5, 0x8, R6 ;  /* 0x0000000805057824 */ /* 0x000fc800078e0206 */
[----:B------:R0:W1:Y:S01]  /*1fe0*/  SYNCS.PHASECHK.TRANS64.TRYWAIT P1, [R5+URZ], R4 ;  /* 0x00000004050075a7 */ /* 0x000062000802017f */
[----:B------:R-:W-:Y:S05]  /*1ff0*/  @!P0 BRA `(.L_x_24) ;  /* 0x0000000000048947 */ /* 0x000fea0003800000 */
[----:B------:R-:W-:Y:S01]  /*2000*/  BPT.TRAP 0x1 ;  /* 0x000000040000795c */ /* 0x000fe20000300000 */
.L_x_24:
[----:B-1----:R-:W-:Y:S05]  /*2010*/  @P1 BRA `(.L_x_25) ;  /* 0x0000000000081947 */ /* 0x002fea0003800000 */
[----:B------:R-:W1:Y:S02]  /*2020*/  SYNCS.PHASECHK.TRANS64.TRYWAIT P1, [R5+URZ], R4 ;  /* 0x00000004050075a7 */ /* 0x000e64000802017f */
[----:B-1----:R-:W-:Y:S05]  /*2030*/  @!P1 BRA `(.L_x_26) ;  /* 0x0000007000289947 */ /* 0x002fea0003800000 */
.L_x_25:
[----:B------:R-:W-:Y:S01]  /*2040*/  ULEA UR8, UR5, UR4, 0xa ;  /* 0x0000000405087291 */ /* 0x000fe2000f8e503f */
[----:B------:R-:W-:Y:S01]  /*2050*/  WARPGROUP.ARRIVE ;  /* 0x00000000000079c5 */ /* 0x000fe20000000000 */
[----:B------:R-:W-:Y:S01]  /*2060*/  ULEA UR6, UR5, UR45, 0xc ;  /* 0x0000002d05067291 */ /* 0x000fe2000f8e603f */
[----:B------:R-:W-:Y:S01]  /*2070*/  UMOV UR15, 0x40000040 ;  /* 0x40000040000f7882 */ /* 0x000fe20000000000 */
[----:B------:R-:W-:Y:S02]  /*2080*/  UMOV UR13, 0x40000040 ;  /* 0x40000040000d7882 */ /* 0x000fe40000000000 */
[----:B------:R-:W-:Y:S01]  /*2090*/  UIADD3 UR7, UR6, 0x400, URZ ;  /* 0x0000040006077890 */ /* 0x000fe2000fffe03f */
[----:B------:R-:W-:Y:S02]  /*20a0*/  UMOV UR14, UR8 ;  /* 0x00000008000e7c82 */ /* 0x000fe40008000000 */
[----:B------:R-:W-:Y:S01]  /*20b0*/  UMOV UR12, UR6 ;  /* 0x00000006000c7c82 */ /* 0x000fe20008000000 */
[----:B------:R-:W-:Y:S01]  /*20c0*/  UIADD3 UR10, UR8, 0x206, URZ ;  /* 0x00000206080a7890 */ /* 0x000fe2000fffe03f */
[----:B------:R-:W-:Y:S01]  /*20d0*/  HGMMA.64x64x16.F32 R56, gdesc[UR12], R56, gsb0 ;  /* 0x00e000000c3879f0 */ /* 0x000fe20008000838 */
[----:B------:R-:W-:Y:S01]  /*20e0*/  UMOV UR13, 0x40000040 ;  /* 0x40000040000d7882 */ /* 0x000fe20000000000 */
[----:B------:R-:W-:Y:S01]  /*20f0*/  UMOV UR12, UR7 ;  /* 0x00000007000c7c82 */ /* 0x000fe20008000000 */
[----:B------:R-:W-:Y:S01]  /*2100*/  UIADD3 UR7, UR6, 0x402, URZ ;  /* 0x0000040206077890 */ /* 0x000fe2000fffe03f */
[----:B------:R-:W-:Y:S01]  /*2110*/  UMOV UR11, 0x40000040 ;  /* 0x40000040000b7882 */ /* 0x000fe20000000000 */
[----:B------:R-:W-:Y:S01]  /*2120*/  UMOV UR9, 0x40000040 ;  /* 0x4000004000097882 */ /* 0x000fe20000000000 */
[----:B------:R-:W-:-:S02]  /*2130*/  WARPGROUP.DEPBAR.LE gsb0, 0x0 ;  /* 0x00008000000079c5 */ /* 0x000fc40000010000 */
        /* <DEDUP_REMOVED lines=71> */
[----:B------:R-:W-:Y:S02]  /*25b0*/  UIADD3 UR8, UR6, 0x806, URZ ;  /* 0x0000080606087890 */ /* 0x000fe4000fffe03f */
[----:B------:R-:W-:Y:S01]  /*25c0*/  UIADD3 UR6, UR6, 0xc06, URZ ;  /* 0x00000c0606067890 */ /* 0x000fe2000fffe03f */
        /* <DEDUP_REMOVED lines=18> */
[----:B------:R-:W-:Y:S01]  /*26f0*/  BPT.TRAP 0x1 ;  /* 0x000000040000795c */ /* 0x000fe20000300000 */
.L_x_27:
[----:B------:R-:W-:-:S13]  /*2700*/  ISETP.NE.AND P1, PT, R19, RZ, PT ;  /* 0x000000ff1300720c */ /* 0x000fda0003f25270 */
[----:B01----:R-:W-:-:S04]  /*2710*/  @P1 IMAD R4, R3, 0x8, R6 ;  /* 0x0000000803041824 */ /* 0x003fc800078e0206 */
[----:B------:R-:W-:-:S05]  /*2720*/  @P1 VIADD R5, R4, 0x10 ;  /* 0x0000001004051836 */ /* 0x000fca0000000000 */
[----:B------:R-:W-:-:S04]  /*2730*/  @P1 PRMT R5, R22, 0x654, R5 ;  /* 0x0000065416051816 */ /* 0x000fc80000000005 */
[----:B------:R0:W-:Y:S01]  /*2740*/  @P1 SYNCS.ARRIVE.TRANS64.RED.A1T0 RZ, [R5+URZ], RZ ;  /* 0x000000ff05ff19a7 */ /* 0x0001e2000810043f */
[----:B------:R-:W-:-:S13]  /*2750*/  ISETP.GT.U32.AND P1, PT, R18, 0x1, PT ;  /* 0x000000011200780c */ /* 0x000fda0003f24070 */
[----:B0-----:R-:W-:Y:S05]  /*2760*/  @P1 BRA `(.L_x_28) ;  /* 0x0000000000041947 */ /* 0x001fea0003800000 */
[----:B------:R-:W-:Y:S01]  /*2770*/  BPT.TRAP 0x1 ;  /* 0x000000040000795c */ /* 0x000fe20000300000 */
.L_x_28:
[----:B------:R-:W-:Y:S01]  /*2780*/  UIADD3 UR5, UR5, 0x1, URZ ;  /* 0x0000000105057890 */ /* 0x000fe2000fffe03f */
[C---:B------:R-:W-:Y:S01]  /*2790*/  ISETP.GT.AND P2, PT, R0.reuse, 0x1, PT ;  /* 0x000000010000780c */ /* 0x040fe20003f44270 */
[----:B------:R-:W-:Y:S02]  /*27a0*/  VIADD R3, R3, 0x1 ;  /* 0x0000000103037836 */ /* 0x000fe40000000000 */
[----:B------:R-:W-:Y:S01]  /*27b0*/  UISETP.NE.AND UP0, UPT, UR5, 0x2, UPT ;  /* 0x000000020500788c */ /* 0x000fe2000bf05270 */
[----:B------:R-:W-:Y:S02]  /*27c0*/  VIADD R0, R0, 0xffffffff ;  /* 0xffffffff00007836 */ /* 0x000fe40000000000 */
[C---:B------:R-:W-:Y:S01]  /*27d0*/  ISETP.NE.AND P1, PT, R3.reuse, 0x2, PT ;  /* 0x000000020300780c */ /* 0x040fe20003f25270 */
[----:B------:R-:W-:Y:S02]  /*27e0*/  USEL UR6, URZ, 0x1, UP0 ;  /* 0x000000013f067887 */ /* 0x000fe40008000000 */
[----:B------:R-:W-:Y:S01]  /*27f0*/  USEL UR5, UR5, URZ, UP0 ;  /* 0x0000003f05057287 */ /* 0x000fe20008000000 */
[----:B------:R-:W-:-:S03]  /*2800*/  SEL R3, R3, RZ, P1 ;  /* 0x000000ff03037207 */ /* 0x000fc60000800000 */
[----:B------:R-:W-:Y:S01]  /*2810*/  LOP3.LUT R7, R7, UR6, RZ, 0x3c, !PT ;  /* 0x0000000607077c12 */ /* 0x000fe2000f8e3cff */
[----:B------:R-:W-:Y:S07]  /*2820*/  @P2 BRA `(.L_x_29) ;  /* 0xfffffff400c82947 */ /* 0x000fee000383ffff */
.L_x_22:
[----:B01----:R-:W0:Y:S02]  /*2830*/  LDC R0, c[0x0][0x28c] ;  /* 0x0000a300ff007b82 */ /* 0x003e240000000800 */
[----:B0-----:R-:W-:-:S13]  /*2840*/  ISETP.GE.AND P1, PT, R0, 0x1, PT ;  /* 0x000000010000780c */ /* 0x001fda0003f26270 */
[----:B------:R-:W-:Y:S05]  /*2850*/  @!P1 BRA `(.L_x_30) ;  /* 0x0000000000389947 */ /* 0x000fea0003800000 */
[----:B------:R-:W-:Y:S05]  /*2860*/  @!P0 BRA `(.L_x_31) ;  /* 0x0000000000048947 */ /* 0x000fea0003800000 */
[----:B------:R-:W-:Y:S01]  /*2870*/  BPT.TRAP 0x1 ;  /* 0x000000040000795c */ /* 0x000fe20000300000 */
.L_x_31:
[----:B------:R-:W-:-:S13]  /*2880*/  ISETP.NE.AND P0, PT, R19, RZ, PT ;  /* 0x000000ff1300720c */ /* 0x000fda0003f05270 */
[----:B------:R-:W-:-:S05]  /*2890*/  VOTEU.ANY UP0, P0 ;  /* 0x00000000003f7886 */ /* 0x000fca0000000100 */
[----:B------:R-:W-:-:S06]  /*28a0*/  @UP0 UIADD3 UR4, UR44, UR42, URZ ;  /* 0x0000002a2c040290 */ /* 0x000fcc000fffe03f */
[----:B------:R-:W-:-:S04]  /*28b0*/  IMAD.U32 R0, RZ, RZ, UR4 ;  /* 0x00000004ff007e24 */ /* 0x000fc8000f8e00ff */
[----:B------:R-:W-:-:S05]  /*28c0*/  @P0 IMAD.SHL.U32 R0, R0, 0x8, RZ ;  /* 0x0000000800000824 */ /* 0x000fca00078e00ff */
[----:B------:R-:W-:-:S04]  /*28d0*/  @P0 LOP3.LUT R0, R0, 0x8, RZ, 0xc0, !PT ;  /* 0x0000000800000812 */ /* 0x000fc800078ec0ff */
[----:B------:R-:W-:-:S04]  /*28e0*/  @P0 IADD3 R3, R6, 0x10, R0 ;  /* 0x0000001006030810 */ /* 0x000fc80007ffe000 */
[----:B------:R-:W-:-:S04]  /*28f0*/  @P0 PRMT R3, R22, 0x654, R3 ;  /* 0x0000065416030816 */ /* 0x000fc80000000003 */
[----:B------:R0:W-:Y:S01]  /*2900*/  @P0 SYNCS.ARRIVE.TRANS64.RED.A1T0 RZ, [R3+URZ], RZ ;  /* 0x000000ff03ff09a7 */ /* 0x0001e2000810043f */
[----:B------:R-:W-:-:S13]  /*2910*/  ISETP.GT.U32.AND P0, PT, R18, 0x1, PT ;  /* 0x000000011200780c */ /* 0x000fda0003f04070 */
[----:B0-----:R-:W-:Y:S05]  /*2920*/  @P0 BRA `(.L_x_30) ;  /* 0x0000000000040947 */ /* 0x001fea0003800000 */
[----:B------:R-:W-:Y:S01]  /*2930*/  BPT.TRAP 0x1 ;  /* 0x000000040000795c */ /* 0x000fe20000300000 */
.L_x_30:
[----:B------:R-:W-:Y:S01]  /*2940*/  IMAD.SHL.U32 R103, R103, 0x40, RZ ;  /* 0x0000004067677824 */ /* 0x000fe200078e00ff */
[----:B------:R-:W-:Y:S01]  /*2950*/  ULDC UR6, c[0x0][0x288] ;  /* 0x0000a20000067ab9 */ /* 0x000fe20000000800 */
[----:B------:R-:W-:Y:S01]  /*2960*/  SHF.R.S32.HI R21, RZ, 0x1f, R23 ;  /* 0x0000001fff157819 */ /* 0x000fe20000011417 */
[----:B------:R-:W-:Y:S01]  /*2970*/  IMAD.SHL.U32 R3, R111, 0x100, RZ ;  /* 0x000001006f037824 */ /* 0x000fe200078e00ff */
[----:B------:R-:W-:Y:S01]  /*2980*/  ULDC.64 UR4, c[0x0][0x5d0] ;  /* 0x0001740000047ab9 */ /* 0x000fe20000000a00 */
[----:B------:R-:W-:Y:S01]  /*2990*/  LOP3.LUT R10, R103, 0x6, R98, 0xf8, !PT ;  /* 0x00000006670a7812 */ /* 0x000fe200078ef862 */
[----:B------:R-:W-:Y:S01]  /*29a0*/  IMAD.WIDE R110, R111, 0x100, R88 ;  /* 0x000001006f6e7825 */ /* 0x000fe200078e0258 */
[----:B------:R-:W-:Y:S01]  /*29b0*/  ISETP.GE.AND P0, PT, R103, UR6, PT ;  /* 0x0000000667007c0c */ /* 0x000fe2000bf06270 */
[----:B------:R-:W-:Y:S01]  /*29c0*/  ULDC UR6, c[0x0][0x284] ;  /* 0x0000a10000067ab9 */ /* 0x000fe20000000800 */
[----:B------:R-:W-:Y:S01]  /*29d0*/  SHF.R.S32.HI R11, RZ, 0x1f, R10 ;  /* 0x0000001fff0b7819 */ /* 0x000fe2000001140a */
[----:B------:R-:W-:Y:S01]  /*29e0*/  IMAD R0, R21, UR4, RZ ;  /* 0x0000000415007c24 */ /* 0x000fe2000f8e02ff */
[----:B------:R-:W-:-:S03]  /*29f0*/  ISETP.GE.OR P0, PT, R3, UR6, P0 ;  /* 0x0000000603007c0c */ /* 0x000fc60008706670 */
[C---:B------:R-:W-:Y:S02]  /*2a00*/  IMAD R7, R23.reuse, UR5, R0 ;  /* 0x0000000517077c24 */ /* 0x040fe4000f8e0200 */
[----:B------:R-:W-:Y:S01]  /*2a10*/  IMAD.WIDE.U32 R4, R23, UR4, R10 ;  /* 0x0000000417047c25 */ /* 0x000fe2000f8e000a */
[----:B------:R-:W-:-:S03]  /*2a20*/  ULDC.64 UR4, c[0x0][0x5c8] ;  /* 0x0001720000047ab9 */ /* 0x000fc60000000a00 */
[----:B------:R-:W-:Y:S02]  /*2a30*/  IMAD R9, R111, UR4, RZ ;  /* 0x000000046f097c24 */ /* 0x000fe4000f8e02ff */
[----:B------:R-:W-:Y:S02]  /*2a40*/  IMAD.IADD R5, R5, 0x1, R7 ;  /* 0x0000000105057824 */ /* 0x000fe400078e0207 */
[C---:B------:R-:W-:Y:S02]  /*2a50*/  IMAD R9, R110.reuse, UR5, R9 ;  /* 0x000000056e097c24 */ /* 0x040fe4000f8e0209 */
[----:B------:R-:W-:-:S04]  /*2a60*/  IMAD.WIDE.U32 R112, R110, UR4, R4 ;  /* 0x000000046e707c25 */ /* 0x000fc8000f8e0004 */
[----:B------:R-:W-:Y:S01]  /*2a70*/  IMAD.MOV.U32 R0, RZ, RZ, -0x1 ;  /* 0xffffffffff007424 */ /* 0x000fe200078e00ff */
[----:B------:R-:W-:Y:S06]  /*2a80*/  @P0 BRA `(.L_x_32) ;  /* 0x0000004800980947 */ /* 0x000fec0003800000 */
[----:B-----5:R-:W-:Y:S01]  /*2a90*/  FSETP.NEU.AND P1, PT, R91, RZ, PT ;  /* 0x000000ff5b00720b */ /* 0x020fe20003f2d000 */
[----:B------:R-:W-:Y:S01]  /*2aa0*/  IMAD.IADD R4, R92, 0x1, -R103 ;  /* 0x000000015c047824 */ /* 0x000fe200078e0a67 */
[----:B------:R-:W-:Y:S01]  /*2ab0*/  BSSY B0, `(.L_x_32) ;  /* 0x00004a3000007945 */ /* 0x000fe20003800000 */
[----:B------:R-:W-:Y:S02]  /*2ac0*/  IMAD.IADD R3, R102, 0x1, -R3 ;  /* 0x0000000166037824 */ /* 0x000fe400078e0a03 */
[----:B------:R-:W-:Y:S01]  /*2ad0*/  IMAD.IADD R115, R113, 0x1, R9 ;  /* 0x0000000171737824 */ /* 0x000fe200078e0209 */
[----:B------:R-:W-:-:S04]  /*2ae0*/  ISETP.GT.AND P6, PT, R4, RZ, PT ;  /* 0x000000ff0400720c */ /* 0x000fc80003fc4270 */
[----:B------:R-:W-:-:S03]  /*2af0*/  ISETP.GT.AND P0, PT, R3, RZ, P6 ;  /* 0x000000ff0300720c */ /* 0x000fc60003704270 */
[----:B------:R-:W-:Y:S10]  /*2b00*/  @!P1 BRA `(.L_x_33) ;  /* 0x0000003400089947 */ /* 0x000ff40003800000 */
[----:B------:R-:W0:Y:S01]  /*2b10*/  LDC.64 R14, c[0x0][0x5b8] ;  /* 0x00016e00ff0e7b82 */ /* 0x000e220000000a00 */
[----:B------:R-:W-:-:S07]  /*2b20*/  ULDC.64 UR4, c[0x0][0x5c0] ;  /* 0x0001700000047ab9 */ /* 0x000fce0000000a00 */
[----:B------:R-:W1:Y:S08]  /*2b30*/  LDC.64 R108, c[0x0][0x5b0] ;  /* 0x00016c00ff6c7b82 */ /* 0x000e700000000a00 */
[----:B------:R-:W2:Y:S01]  /*2b40*/  LDC.64 R12, c[0x0][0x5a8] ;  /* 0x00016a00ff0c7b82 */ /* 0x000ea20000000a00 */
[-C--:B0-----:R-:W-:Y:S02]  /*2b50*/  IMAD R6, R21, R14.reuse, RZ ;  /* 0x0000000e15067224 */ /* 0x081fe400078e02ff */
[----:B------:R-:W-:-:S04]  /*2b60*/  IMAD.WIDE.U32 R106, R23, R14, R10 ;  /* 0x0000000e176a7225 */ /* 0x000fc800078e000a */
[----:B------:R-:W-:Y:S02]  /*2b70*/  IMAD R103, R23, R15, R6 ;  /* 0x0000000f17677224 */ /* 0x000fe400078e0206 */
[-C--:B-1----:R-:W-:Y:S02]  /*2b80*/  IMAD R5, R111, R108.reuse, RZ ;  /* 0x0000006c6f057224 */ /* 0x082fe400078e02ff */
[----:B------:R-:W-:Y:S02]  /*2b90*/  IMAD.IADD R105, R107, 0x1, R103 ;  /* 0x000000016b697824 */ /* 0x000fe400078e0267 */
[----:B------:R-:W-:Y:S02]  /*2ba0*/  IMAD.MOV.U32 R104, RZ, RZ, R106 ;  /* 0x000000ffff687224 */ /* 0x000fe400078e006a */
[C---:B------:R-:W-:Y:S02]  /*2bb0*/  IMAD R113, R110.reuse, R109, R5 ;  /* 0x0000006d6e717224 */ /* 0x040fe400078e0205 */
[----:B------:R-:W-:-:S04]  /*2bc0*/  IMAD.WIDE.U32 R6, R110, R108, R104 ;  /* 0x0000006c6e067225 */ /* 0x000fc800078e0068 */
[----:B------:R-:W-:Y:S01]  /*2bd0*/  IMAD.IADD R5, R7, 0x1, R113 ;  /* 0x0000000107057824 */ /* 0x000fe200078e0271 */
[----:B--2---:R-:W-:-:S04]  /*2be0*/  LEA R8, P1, R6, R12, 0x1 ;  /* 0x0000000c06087211 */ /* 0x004fc800078208ff */
[----:B------:R-:W-:-:S05]  /*2bf0*/  LEA.HI.X R9, R6, R13, R5, 0x1, P1 ;  /* 0x0000000d06097211 */ /* 0x000fca00008f0c05 */
[----:B------:R0:W2:Y:S01]  /*2c00*/  @P0 LDG.E.LTC128B.U16 R5, desc[UR36][R8.64] ;  /* 0x0000002408050981 */ /* 0x0000a2000c1e1520 */
[----:B------:R-:W-:Y:S01]  /*2c10*/  ISETP.GT.AND P4, PT, R4, 0x1, PT ;  /* 0x000000010400780c */ /* 0x000fe20003f84270 */
[----:B------:R-:W-:Y:S01]  /*2c20*/  IMAD.WIDE.U32 R6, R110, R108, R10 ;  /* 0x0000006c6e067225 */ /* 0x000fe200078e000a */
[----:B------:R-:W-:Y:S02]  /*2c30*/  BSSY B1, `(.L_x_34) ;  /* 0x0000013000017945 */ /* 0x000fe40003800000 */
[----:B------:R-:W-:Y:S01]  /*2c40*/  P2R R119, PR, RZ, 0x10 ;  /* 0x00000010ff777803 */ /* 0x000fe20000000000 */
[----:B------:R-:W-:Y:S02]  /*2c50*/  IMAD.IADD R7, R113, 0x1, R7 ;  /* 0x0000000171077824 */ /* 0x000fe400078e0207 */
[----:B------:R-:W-:Y:S02]  /*2c60*/  IMAD.SHL.U32 R114, R108, 0x8, RZ ;  /* 0x000000086c727824 */ /* 0x000fe400078e00ff */
[----:B------:R-:W-:-:S04]  /*2c70*/  IMAD.WIDE.U32 R6, R23, R14, R6 ;  /* 0x0000000e17067225 */ /* 0x000fc800078e0006 */
[----:B------:R-:W-:Y:S01]  /*2c80*/  IMAD.IADD R7, R103, 0x1, R7 ;  /* 0x0000000167077824 */ /* 0x000fe200078e0207 */
[----:B0-----:R-:W-:-:S04]  /*2c90*/  LEA R8, P2, R6, R12, 0x1 ;  /* 0x0000000c06087211 */ /* 0x001fc800078408ff */
[----:B------:R-:W-:Y:S01]  /*2ca0*/  LEA.HI.X R9, R6, R13, R7, 0x1, P2 ;  /* 0x0000000d06097211 */ /* 0x000fe200010f0c07 */
[----:B--2---:R-:W-:-:S05]  /*2cb0*/  HADD2.F32 R20, -RZ, R5.H0_H0 ;  /* 0x20000005ff147230 */ /* 0x004fca0000004100 */
[----:B------:R-:W-:Y:S01]  /*2cc0*/  FMUL R15, R20, R91 ;  /* 0x0000005b140f7220 */ /* 0x000fe20000400000 */
[----:B------:R-:W-:-:S03]  /*2cd0*/  LEA R20, P1, R112, UR4, 0x1 ;  /* 0x0000000470147c11 */ /* 0x000fc6000f8208ff */
[----:B------:R-:W-:Y:S01]  /*2ce0*/  FFMA R15, R56, R90, R15 ;  /* 0x0000005a380f7223 */ /* 0x000fe2000000000f */
[----:B------:R-:W-:Y:S02]  /*2cf0*/  LEA.HI.X R21, R112, UR5, R115, 0x1, P1 ;  /* 0x0000000570157c11 */ /* 0x000fe400088f0c73 */
[----:B------:R-:W-:Y:S02]  /*2d00*/  ISETP.GT.AND P1, PT, R3, RZ, P4 ;  /* 0x000000ff0300720c */ /* 0x000fe40002724270 */
[----:B------:R-:W-:Y:S02]  /*2d10*/  F2FP.F16.F32.PACK_AB R15, RZ, R15 ;  /* 0x0000000fff0f723e */ /* 0x000fe400000000ff */
[----:B------:R-:W-:-:S03]  /*2d20*/  SHF.L.U64.HI R115, R108, 0x3, R109 ;  /* 0x000000036c737819 */ /* 0x000fc6000001026d */
[----:B------:R0:W-:Y:S06]  /*2d30*/  @P0 STG.E.U16 desc[UR36][R20.64], R15 ;  /* 0x0000000f14000986 */ /* 0x0001ec000c101524 */
[----:B------:R-:W-:Y:S05]  /*2d40*/  @!P1 BRA `(.L_x_35) ;  /* 0x0000000000049947 */ /* 0x000fea0003800000 */
[----:B------:R1:W5:Y:S02]  /*2d50*/  LDG.E.LTC128B.U16 R5, desc[UR36][R8.64+0x2] ;  /* 0x0000022408057981 */ /* 0x000364000c1e1520 */
.L_x_35:
[----:B------:R-:W-:Y:S05]  /*2d60*/  BSYNC B1 ;  /* 0x0000000000017941 */ /* 0x000fea0003800000 */
.L_x_34:
[----:B-----5:R-:W-:Y:S01]  /*2d70*/  HADD2.F32 R6, -RZ, R5.H0_H0 ;  /* 0x20000005ff067230 */ /* 0x020fe20000004100 */
[----:B------:R-:W-:Y:S01]  /*2d80*/  ISETP.GT.AND P0, PT, R3, 0x8, P6 ;  /* 0x000000080300780c */ /* 0x000fe20003704270 */
[----:B------:R-:W-:Y:S01]  /*2d90*/  IMAD.WIDE.U32 R116, R110, R108, R114 ;  /* 0x0000006c6e747225 */ /* 0x000fe200078e0072 */
[----:B0-----:R-:W-:-:S03]  /*2da0*/  PRMT R15, R5, 0x7610, R15 ;  /* 0x00007610050f7816 */ /* 0x001fc6000000000f */
[----:B------:R-:W-:Y:S01]  /*2db0*/  FMUL R6, R6, R91 ;  /* 0x0000005b06067220 */ /* 0x000fe20000400000 */
[----:B------:R-:W-:Y:S01]  /*2dc0*/  IMAD.IADD R113, R113, 0x1, R117 ;  /* 0x0000000171717824 */ /* 0x000fe200078e0275 */
[----:B------:R-:W-:Y:S02]  /*2dd0*/  IADD3 R7, P2, R106, R116, RZ ;  /* 0x000000746a077210 */ /* 0x000fe40007f5e0ff */
[----:B------:R-:W-:-:S03]  /*2de0*/  FFMA R57, R57, R90, R6 ;  /* 0x0000005a39397223 */ /* 0x000fc60000000006 */
[----:B------:R-:W-:Y:S01]  /*2df0*/  IMAD.X R56, R113, 0x1, R105, P2 ;  /* 0x0000000171387824 */ /* 0x000fe200010e0669 */
[C---:B------:R-:W-:Y:S02]  /*2e00*/  LEA R6, P2, R7.reuse, R12, 0x1 ;  /* 0x0000000c07067211 */ /* 0x040fe400078408ff */
[----:B------:R-:W-:Y:S02]  /*2e10*/  F2FP.F16.F32.PACK_AB R57, RZ, R57 ;  /* 0x00000039ff39723e */ /* 0x000fe400000000ff */
[----:B------:R-:W-:-:S03]  /*2e20*/  LEA.HI.X R7, R7, R13, R56, 0x1, P2 ;  /* 0x0000000d07077211 */ /* 0x000fc600010f0c38 */
[----:B------:R0:W-:Y:S04]  /*2e30*/  @P1 STG.E.U16 desc[UR36][R20.64+0x2], R57 ;  /* 0x0000023914001986 */ /* 0x0001e8000c101524 */
[----:B------:R-:W2:Y:S01]  /*2e40*/  @P0 LDG.E.LTC128B.U16 R15, desc[UR36][R6.64] ;  /* 0x00000024060f0981 */ /* 0x000ea2000c1e1520 */
[----:B------:R-:W-:Y:S01]  /*2e50*/  IMAD.SHL.U32 R121, R96, 0x2, RZ ;  /* 0x0000000260797824 */ /* 0x000fe200078e00ff */
[----:B------:R-:W-:Y:S01]  /*2e60*/  IADD3 R116, P1, R10, R116, RZ ;  /* 0x000000740a747210 */ /* 0x000fe20007f3e0ff */
[----:B------:R-:W-:Y:S01]  /*2e70*/  BSSY B1, `(.L_x_36) ;  /* 0x0000011000017945 */ /* 0x000fe20003800000 */
[----:B------:R-:W-:Y:S02]  /*2e80*/  SHF.L.U64.HI R123, R96, 0x1, R95 ;  /* 0x00000001607b7819 */ /* 0x000fe4000001025f */
[----:B------:R-:W-:Y:S01]  /*2e90*/  IADD3 R112, P2, R121, R20, RZ ;  /* 0x0000001479707210 */ /* 0x000fe20007f5e0ff */
[----:B------:R-:W-:Y:S01]  /*2ea0*/  IMAD.X R117, R11, 0x1, R113, P1 ;  /* 0x000000010b757824 */ /* 0x000fe200008e0671 */
[----:B------:R-:W-:-:S03]  /*2eb0*/  ISETP.GT.AND P1, PT, R3, 0x8, P4 ;  /* 0x000000080300780c */ /* 0x000fc60002724270 */
[----:B------:R-:W-:Y:S02]  /*2ec0*/  IMAD.X R113, R123, 0x1, R21, P2 ;  /* 0x000000017b717824 */ /* 0x000fe400010e0615 */
[----:B------:R-:W-:-:S04]  /*2ed0*/  IMAD.WIDE.U32 R116, R23, R14, R116 ;  /* 0x0000000e17747225 */ /* 0x000fc800078e0074 */
[----:B0-----:R-:W-:Y:S02]  /*2ee0*/  IMAD.IADD R57, R103, 0x1, R117 ;  /* 0x0000000167397824 */ /* 0x001fe400078e0275 */
[----:B--2---:R-:W-:-:S05]  /*2ef0*/  HADD2.F32 R56, -RZ, R15.H0_H0 ;  /* 0x2000000fff387230 */ /* 0x004fca0000004100 */
[----:B------:R-:W-:Y:S01]  /*2f00*/  FMUL R5, R56, R91 ;  /* 0x0000005b38057220 */ /* 0x000fe20000400000 */
[----:B------:R-:W-:-:S03]  /*2f10*/  LEA R56, P3, R116, R12, 0x1 ;  /* 0x0000000c74387211 */ /* 0x000fc600078608ff */
[----:B------:R-:W-:Y:S01]  /*2f20*/  FFMA R5, R58, R90, R5 ;  /* 0x0000005a3a057223 */ /* 0x000fe20000000005 */
[----:B------:R-:W-:-:S04]  /*2f30*/  LEA.HI.X R57, R116, R13, R57, 0x1, P3 ;  /* 0x0000000d74397211 */ /* 0x000fc800018f0c39 */
[----:B------:R-:W-:-:S05]  /*2f40*/  F2FP.F16.F32.PACK_AB R5, RZ, R5 ;  /* 0x00000005ff05723e */ /* 0x000fca00000000ff */
[----:B------:R0:W-:Y:S01]  /*2f50*/  @P0 STG.E.U16 desc[UR36][R112.64], R5 ;  /* 0x0000000570000986 */ /* 0x0001e2000c101524 */
[----:B------:R-:W-:Y:S05]  /*2f60*/  @!P1 BRA `(.L_x_37) ;  /* 0x0000000000049947 */ /* 0x000fea0003800000 */
[----:B------:R2:W5:Y:S02]  /*2f70*/  LDG.E.LTC128B.U16 R15, desc[UR36][R56.64+0x2] ;  /* 0x00000224380f7981 */ /* 0x000564000c1e1520 */
.L_x_37:
[----:B------:R-:W-:Y:S05]  /*2f80*/  BSYNC B1 ;  /* 0x0000000000017941 */ /* 0x000fea0003800000 */
.L_x_36:
[----:B-----5:R-:W-:Y:S01]  /*2f90*/  HADD2.F32 R6, -RZ, R15.H0_H0 ;  /* 0x2000000fff067230 */ /* 0x020fe20000004100 */
[----:B------:R-:W-:Y:S01]  /*2fa0*/  ISETP.GT.AND P4, PT, R4, 0x8, PT ;  /* 0x000000080400780c */ /* 0x000fe20003f84270 */
[----:B------:R-:W-:Y:S01]  /*2fb0*/  IMAD.MOV.U32 R58, RZ, RZ, R112 ;  /* 0x000000ffff3a7224 */ /* 0x000fe200078e0070 */
[----:B------:R-:W-:Y:S01]  /*2fc0*/  BSSY B1, `(.L_x_38) ;  /* 0x000000b000017945 */ /* 0x000fe20003800000 */
[----:B------:R-:W-:Y:S01]  /*2fd0*/  PRMT R116, R15, 0x7610, R116 ;  /* 0x000076100f747816 */ /* 0x000fe20000000074 */
[----:B------:R-:W-:Y:S01]  /*2fe0*/  FMUL R6, R6, R91 ;  /* 0x0000005b06067220 */ /* 0x000fe20000400000 */
[----:B------:R-:W-:Y:S02]  /*2ff0*/  ISETP.GT.AND P0, PT, R3, RZ, P4 ;  /* 0x000000ff0300720c */ /* 0x000fe40002704270 */
[----:B------:R-:W-:Y:S01]  /*3000*/  P2R R117, PR, RZ, 0x10 ;  /* 0x00000010ff757803 */ /* 0x000fe20000000000 */
[----:B------:R-:W-:Y:S01]  /*3010*/  FFMA R6, R59, R90, R6 ;  /* 0x0000005a3b067223 */ /* 0x000fe20000000006 */
[----:B------:R-:W-:-:S04]  /*3020*/  IMAD.MOV.U32 R59, RZ, RZ, R113 ;  /* 0x000000ffff3b7224 */ /* 0x000fc800078e0071 */
[----:B------:R-:W-:-:S05]  /*3030*/  F2FP.F16.F32.PACK_AB R6, RZ, R6 ;  /* 0x00000006ff06723e */ /* 0x000fca00000000ff */
[----:B------:R3:W-:Y:S01]  /*3040*/  @P1 STG.E.U16 desc[UR36][R58.64+0x2], R6 ;  /* 0x000002063a001986 */ /* 0x0007e2000c101524 */
[----:B------:R-:W-:Y:S05]  /*3050*/  @!P0 BRA `(.L_x_39) ;  /* 0x0000000000048947 */ /* 0x000fea0003800000 */
[----:B------:R4:W5:Y:S02]  /*3060*/  LDG.E.LTC128B.U16 R116, desc[UR36][R8.64+0x10] ;  /* 0x0000102408747981 */ /* 0x000964000c1e1520 */
.L_x_39:
[----:B------:R-:W-:Y:S05]  /*3070*/  BSYNC B1 ;  /* 0x0000000000017941 */ /* 0x000fea0003800000 */
.L_x_38:
[----:B---3-5:R-:W-:Y:S01]  /*3080*/  HADD2.F32 R6, -RZ, R116.H0_H0 ;  /* 0x20000074ff067230 */ /* 0x028fe20000004100 */
[C---:B0-----:R-:W-:Y:S01]  /*3090*/  SHF.L.U64.HI R5, R97.reuse, 0x1, R94 ;  /* 0x0000000161057819 */ /* 0x041fe2000001025e */
[----:B------:R-:W-:Y:S01]  /*30a0*/  IMAD.SHL.U32 R15, R97, 0x2, RZ ;  /* 0x00000002610f7824 */ /* 0x000fe200078e00ff */
[----:B------:R-:W-:Y:S01]  /*30b0*/  ISETP.GT.AND P3, PT, R4, 0x9, PT ;  /* 0x000000090400780c */ /* 0x000fe20003f64270 */
[----:B------:R-:W-:Y:S01]  /*30c0*/  BSSY B1, `(.L_x_40) ;  /* 0x000000b000017945 */ /* 0x000fe20003800000 */
[----:B------:R-:W-:Y:S02]  /*30d0*/  FMUL R7, R6, R91 ;  /* 0x0000005b06077220 */ /* 0x000fe40000400000 */
[----:B------:R-:W-:Y:S02]  /*30e0*/  IADD3 R6, P1, P2, R15, R20, R121 ;  /* 0x000000140f067210 */ /* 0x000fe40007a3e079 */
[----:B------:R-:W-:Y:S01]  /*30f0*/  FFMA R60, R60, R90, R7 ;  /* 0x0000005a3c3c7223 */ /* 0x000fe20000000007 */
[----:B------:R-:W-:-:S02]  /*3100*/  P2R R120, PR, RZ, 0x8 ;  /* 0x00000008ff787803 */ /* 0x000fc40000000000 */
[----:B------:R-:W-:Y:S02]  /*3110*/  IADD3.X R7, R5, R21, R123, P1, P2 ;  /* 0x0000001505077210 */ /* 0x000fe40000fe447b */
[----:B------:R-:W-:Y:S02]  /*3120*/  F2FP.F16.F32.PACK_AB R60, RZ, R60 ;  /* 0x0000003cff3c723e */ /* 0x000fe400000000ff */
[----:B------:R-:W-:-:S03]  /*3130*/  ISETP.GT.AND P1, PT, R3, RZ, P3 ;  /* 0x000000ff0300720c */ /* 0x000fc60001f24270 */
[----:B------:R0:W-:Y:S10]  /*3140*/  @P0 STG.E.U16 desc[UR36][R20.64+0x10], R60 ;  /* 0x0000103c14000986 */ /* 0x0001f4000c101524 */
[----:B------:R-:W-:Y:S05]  /*3150*/  @!P1 BRA `(.L_x_41) ;  /* 0x0000000000049947 */ /* 0x000fea0003800000 */
[----:B------:R3:W5:Y:S02]  /*3160*/  LDG.E.LTC128B.U16 R116, desc[UR36][R8.64+0x12] ;  /* 0x0000122408747981 */ /* 0x000764000c1e1520 */
.L_x_41:
[----:B------:R-:W-:Y:S05]  /*3170*/  BSYNC B1 ;  /* 0x0000000000017941 */ /* 0x000fea0003800000 */
.L_x_40:
[----:B0----5:R-:W-:Y:S01]  /*3180*/  HADD2.F32 R60, -RZ, R116.H0_H0 ;  /* 0x20000074ff3c7230 */ /* 0x021fe20000004100 */
[----:B------:R-:W-:Y:S01]  /*3190*/  ISETP.GT.AND P0, PT, R3, 0x8, P4 ;  /* 0x000000080300780c */ /* 0x000fe20002704270 */
[----:B------:R-:W-:Y:S03]  /*31a0*/  BSSY B1, `(.L_x_42) ;  /* 0x0000007000017945 */ /* 0x000fe60003800000 */
[----:B------:R-:W-:-:S04]  /*31b0*/  FMUL R60, R60, R91 ;  /* 0x0000005b3c3c7220 */ /* 0x000fc80000400000 */
[----:B------:R-:W-:-:S05]  /*31c0*/  FFMA R60, R61, R90, R60 ;  /* 0x0000005a3d3c7223 */ /* 0x000fca000000003c */
[----:B------:R-:W-:-:S05]  /*31d0*/  F2FP.F16.F32.PACK_AB R60, RZ, R60 ;  /* 0x0000003cff3c723e */ /* 0x000fca00000000ff */
[----:B------:R0:W-:Y:S01]  /*31e0*/  @P1 STG.E.U16 desc[UR36][R20.64+0x12], R60 ;  /* 0x0000123c14001986 */ /* 0x0001e2000c101524 */
[----:B------:R-:W-:Y:S05]  /*31f0*/  @!P0 BRA `(.L_x_43) ;  /* 0x0000000000048947 */ /* 0x000fea0003800000 */
[----:B------:R0:W5:Y:S02]  /*3200*/  LDG.E.LTC128B.U16 R116, desc[UR36][R56.64+0x10] ;  /* 0x0000102438747981 */ /* 0x000164000c1e1520 */
.L_x_43:
[----:B------:R-:W-:Y:S05]  /*3210*/  BSYNC B1 ;  /* 0x0000000000017941 */ /* 0x000fea0003800000 */
.L_x_42:
        /* <DEDUP_REMOVED lines=9> */
.L_x_45:
[----:B------:R-:W-:Y:S05]  /*32b0*/  BSYNC B1 ;  /* 0x0000000000017941 */ /* 0x000fea0003800000 */
.L_x_44:
[----:B-----5:R-:W-:Y:S01]  /*32c0*/  HADD2.F32 R60, -RZ, R116.H0_H0 ;  /* 0x20000074ff3c7230 */ /* 0x020fe20000004100 */
[----:B------:R-:W-:Y:S01]  /*32d0*/  IADD3 R123, P0, R110, 0x80, RZ ;  /* 0x000000806e7b7810 */ /* 0x000fe20007f1e0ff */
[----:B------:R-:W-:Y:S01]  /*32e0*/  BSSY B1, `(.L_x_46) ;  /* 0x000000b000017945 */ /* 0x000fe20003800000 */
[----:B------:R-:W-:Y:S02]  /*32f0*/  ISETP.GT.AND P2, PT, R4, 0x10, PT ;  /* 0x000000100400780c */ /* 0x000fe40003f44270 */
[----:B------:R-:W-:Y:S01]  /*3300*/  FMUL R60, R60, R91 ;  /* 0x0000005b3c3c7220 */ /* 0x000fe20000400000 */
[----:B------:R-:W-:Y:S01]  /*3310*/  IMAD.X R111, RZ, RZ, R111, P0 ;  /* 0x000000ffff6f7224 */ /* 0x000fe200000e066f */
[----:B------:R-:W-:Y:S02]  /*3320*/  ISETP.GT.AND P0, PT, R3, RZ, P2 ;  /* 0x000000ff0300720c */ /* 0x000fe40001704270 */
[----:B------:R-:W-:Y:S01]  /*3330*/  FFMA R60, R63, R90, R60 ;  /* 0x0000005a3f3c7223 */ /* 0x000fe2000000003c */
[----:B------:R-:W-:-:S04]  /*3340*/  P2R R121, PR, RZ, 0x4 ;  /* 0x00000004ff797803 */ /* 0x000fc80000000000 */
[----:B------:R-:W-:-:S05]  /*3350*/  F2FP.F16.F32.PACK_AB R60, RZ, R60 ;  /* 0x0000003cff3c723e */ /* 0x000fca00000000ff */
[----:B------:R0:W-:Y:S01]  /*3360*/  @P1 STG.E.U16 desc[UR36][R58.64+0x12], R60 ;  /* 0x0000123c3a001986 */ /* 0x0001e2000c101524 */
[----:B------:R-:W-:Y:S05]  /*3370*/  @!P0 BRA `(.L_x_47) ;  /* 0x0000000000048947 */ /* 0x000fea0003800000 */
[----:B------:R0:W5:Y:S02]  /*3380*/  LDG.E.LTC128B.U16 R116, desc[UR36][R8.64+0x20] ;  /* 0x0000202408747981 */ /* 0x000164000c1e1520 */
.L_x_47:
[----:B------:R-:W-:Y:S05]  /*3390*/  BSYNC B1 ;  /* 0x0000000000017941 */ /* 0x000fea0003800000 */
.L_x_46:
[----:B0----5:R-:W-:Y:S01]  /*33a0*/  HADD2.F32 R60, -RZ, R116.H0_H0 ;  /* 0x20000074ff3c7230 */ /* 0x021fe20000004100 */
[----:B------:R-:W-:Y:S01]  /*33b0*/  ISETP.GT.AND P1, PT, R4, 0x11, PT ;  /* 0x000000110400780c */ /* 0x000fe20003f24270 */
[-C--:B------:R-:W-:Y:S01]  /*33c0*/  IMAD.WIDE.U32 R62, R123, R108.reuse, R10 ;  /* 0x0000006c7b3e7225 */ /* 0x080fe200078e000a */
[----:B------:R-:W-:Y:S03]  /*33d0*/  BSSY B1, `(.L_x_48) ;  /* 0x0000021000017945 */ /* 0x000fe60003800000 */
[----:B------:R-:W-:Y:S01]  /*33e0*/  FMUL R61, R60, R91 ;  /* 0x0000005b3c3d7220 */ /* 0x000fe20000400000 */
[----:B------:R-:W-:-:S03]  /*33f0*/  IMAD R60, R111, R108, RZ ;  /* 0x0000006c6f3c7224 */ /* 0x000fc600078e02ff */
[----:B------:R-:W-:Y:S01]  /*3400*/  FFMA R61, R64, R90, R61 ;  /* 0x0000005a403d7223 */ /* 0x000fe2000000003d */
[----:B------:R-:W-:-:S04]  /*3410*/  IMAD R107, R123, R109, R60 ;  /* 0x0000006d7b6b7224 */ /* 0x000fc800078e023c */
[----:B------:R-:W-:Y:S01]  /*3420*/  F2FP.F16.F32.PACK_AB R61, RZ, R61 ;  /* 0x0000003dff3d723e */ /* 0x000fe200000000ff */
[----:B------:R-:W-:-:S03]  /*3430*/  IMAD.IADD R63, R107, 0x1, R63 ;  /* 0x000000016b3f7824 */ /* 0x000fc600078e023f */
[----:B------:R-:W-:Y:S01]  /*3440*/  PRMT R64, R61, 0x7610, R64 ;  /* 0x000076103d407816 */ /* 0x000fe20000000040 */
[----:B------:R-:W-:-:S04]  /*3450*/  IMAD.WIDE.U32 R60, R123, R108, R104 ;  /* 0x0000006c7b3c7225 */ /* 0x000fc800078e0068 */
[----:B------:R0:W-:Y:S01]  /*3460*/  @P0 STG.E.U16 desc[UR36][R20.64+0x20], R64 ;  /* 0x0000204014000986 */ /* 0x0001e2000c101524 */
[----:B------:R-:W-:Y:S01]  /*3470*/  IMAD.WIDE.U32 R110, R23, R14, R62 ;  /* 0x0000000e176e7225 */ /* 0x000fe200078e003e */
[----:B------:R-:W-:-:S03]  /*3480*/  LEA R62, P0, R60, R12, 0x1 ;  /* 0x0000000c3c3e7211 */ /* 0x000fc600078008ff */
[----:B------:R-:W-:Y:S02]  /*3490*/  IMAD.IADD R61, R61, 0x1, R107 ;  /* 0x000000013d3d7824 */ /* 0x000fe400078e026b */
[----:B------:R-:W-:-:S03]  /*34a0*/  IMAD.WIDE.U32 R108, R123, R108, R114 ;  /* 0x0000006c7b6c7225 */ /* 0x000fc600078e0072 */
[----:B------:R-:W-:Y:S01]  /*34b0*/  LEA.HI.X R63, R60, R13, R61, 0x1, P0 ;  /* 0x0000000d3c3f7211 */ /* 0x000fe200000f0c3d */
[----:B------:R-:W-:Y:S01]  /*34c0*/  IMAD.IADD R61, R103, 0x1, R111 ;  /* 0x00000001673d7824 */ /* 0x000fe200078e026f */
[----:B------:R-:W-:Y:S01]  /*34d0*/  LEA R60, P0, R110, R12, 0x1 ;  /* 0x0000000c6e3c7211 */ /* 0x000fe200078008ff */
[----:B------:R-:W-:-:S03]  /*34e0*/  IMAD.IADD R107, R107, 0x1, R109 ;  /* 0x000000016b6b7824 */ /* 0x000fc600078e026d */
[----:B------:R-:W-:Y:S02]  /*34f0*/  LEA.HI.X R61, R110, R13, R61, 0x1, P0 ;  /* 0x0000000d6e3d7211 */ /* 0x000fe400000f0c3d */
[----:B------:R-:W-:-:S05]  /*3500*/  IADD3 R106, P0, R106, R108, RZ ;  /* 0x0000006c6a6a7210 */ /* 0x000fca0007f1e0ff */
[----:B0-----:R-:W-:Y:S01]  /*3510*/  IMAD.X R64, R107, 0x1, R105, P0 ;  /* 0x000000016b407824 */ /* 0x001fe200000e0669 */
[----:B------:R-:W-:-:S05]  /*3520*/  IADD3 R104, P0, R10, R108, RZ ;  /* 0x0000006c0a687210 */ /* 0x000fca0007f1e0ff */
[----:B------:R-:W-:Y:S01]  /*3530*/  IMAD.X R105, R11, 0x1, R107, P0 ;  /* 0x000000010b697824 */ /* 0x000fe200000e066b */
[----:B------:R-:W-:Y:S01]  /*3540*/  LEA R10, P0, R106, R12, 0x1 ;  /* 0x0000000c6a0a7211 */ /* 0x000fe200078008ff */
[----:B------:R-:W-:-:S03]  /*3550*/  IMAD.WIDE.U32 R104, R23, R14, R104 ;  /* 0x0000000e17687225 */ /* 0x000fc600078e0068 */
[----:B------:R-:W-:Y:S01]  /*3560*/  LEA.HI.X R11, R106, R13, R64, 0x1, P0 ;  /* 0x0000000d6a0b7211 */ /* 0x000fe200000f0c40 */
[----:B------:R-:W-:Y:S01]  /*3570*/  IMAD.IADD R103, R103, 0x1, R105 ;  /* 0x0000000167677824 */ /* 0x000fe200078e0269 */
[----:B------:R-:W-:-:S04]  /*3580*/  LEA R12, P0, R104, R12, 0x1 ;  /* 0x0000000c680c7211 */ /* 0x000fc800078008ff */
[----:B------:R-:W-:Y:S02]  /*3590*/  LEA.HI.X R13, R104, R13, R103, 0x1, P0 ;  /* 0x0000000d680d7211 */ /* 0x000fe400000f0c67 */
[----:B------:R-:W-:Y:S02]  /*35a0*/  ISETP.GT.AND P0, PT, R3, RZ, P1 ;  /* 0x000000ff0300720c */ /* 0x000fe40000f04270 */
[----:B------:R-:W-:-:S11]  /*35b0*/  P2R R103, PR, RZ, 0x2 ;  /* 0x00000002ff677803 */ /* 0x000fd60000000000 */
[----:B------:R-:W-:Y:S05]  /*35c0*/  @!P0 BRA `(.L_x_49) ;  /* 0x0000000000048947 */ /* 0x000fea0003800000 */
[----:B------:R0:W5:Y:S02]  /*35d0*/  LDG.E.LTC128B.U16 R116, desc[UR36][R8.64+0x22] ;  /* 0x0000222408747981 */ /* 0x000164000c1e1520 */
.L_x_49:
[----:B------:R-:W-:Y:S05]  /*35e0*/  BSYNC B1 ;  /* 0x0000000000017941 */ /* 0x000fea0003800000 */
.L_x_48:
[----:B-----5:R-:W-:Y:S01]  /*35f0*/  HADD2.F32 R14, -RZ, R116.H0_H0 ;  /* 0x20000074ff0e7230 */ /* 0x020fe20000004100 */
[----:B------:R-:W-:Y:S04]  /*3600*/  BSSY B1, `(.L_x_50) ;  /* 0x0000008000017945 */ /* 0x000fe80003800000 */
[----:B------:R-:W-:-:S04]  /*3610*/  FMUL R14, R14, R91 ;  /* 0x0000005b0e0e7220 */ /* 0x000fc80000400000 */
[----:B------:R-:W-:-:S05]  /*3620*/  FFMA R14, R65, R90, R14 ;  /* 0x0000005a410e7223 */ /* 0x000fca000000000e */
[----:B------:R-:W-:-:S05]  /*3630*/  F2FP.F16.F32.PACK_AB R14, RZ, R14 ;  /* 0x0000000eff0e723e */ /* 0x000fca00000000ff */
[----:B------:R0:W-:Y:S01]  /*3640*/  @P0 STG.E.U16 desc[UR36][R20.64+0x22], R14 ;  /* 0x0000220e14000986 */ /* 0x0001e2000c101524 */
[----:B------:R-:W-:-:S13]  /*3650*/  ISETP.GT.AND P0, PT, R3, 0x8, P2 ;  /* 0x000000080300780c */ /* 0x000fda0001704270 */
[----:B0-----:R-:W-:Y:S05]  /*3660*/  @!P0 BRA `(.L_x_51) ;  /* 0x0000000000048947 */ /* 0x001fea0003800000 */
[----:B------:R0:W5:Y:S02]  /*3670*/  LDG.E.LTC128B.U16 R116, desc[UR36][R56.64+0x20] ;  /* 0x0000202438747981 */ /* 0x000164000c1e1520 */
.L_x_51:
[----:B------:R-:W-:Y:S05]  /*3680*/  BSYNC B1 ;  /* 0x0000000000017941 */ /* 0x000fea0003800000 */
.L_x_50:
        /* <DEDUP_REMOVED lines=9> */
.L_x_53:
[----:B------:R-:W-:Y:S05]  /*3720*/  BSYNC B1 ;  /* 0x0000000000017941 */ /* 0x000fea0003800000 */
.L_x_52:
[----:B-----5:R-:W-:Y:S01]  /*3730*/  HADD2.F32 R14, -RZ, R116.H0_H0 ;  /* 0x20000074ff0e7230 */ /* 0x020fe20000004100 */
[----:B------:R-:W-:Y:S01]  /*3740*/  ISETP.GT.AND P2, PT, R4, 0x18, PT ;  /* 0x000000180400780c */ /* 0x000fe20003f44270 */
[----:B------:R-:W-:Y:S03]  /*3750*/  BSSY B1, `(.L_x_54) ;  /* 0x0000009000017945 */ /* 0x000fe60003800000 */
[----:B------:R-:W-:Y:S01]  /*3760*/  FMUL R14, R14, R91 ;  /* 0x0000005b0e0e7220 */ /* 0x000fe20000400000 */
[----:B------:R-:W-:-:S03]  /*3770*/  P2R R104, PR, RZ, 0x4 ;  /* 0x00000004ff687803 */ /* 0x000fc60000000000 */
[----:B------:R-:W-:-:S05]  /*3780*/  FFMA R14, R67, R90, R14 ;  /* 0x0000005a430e7223 */ /* 0x000fca000000000e */
[----:B------:R-:W-:-:S05]  /*3790*/  F2FP.F16.F32.PACK_AB R14, RZ, R14 ;  /* 0x0000000eff0e723e */ /* 0x000fca00000000ff */
[----:B------:R0:W-:Y:S01]  /*37a0*/  @P0 STG.E.U16 desc[UR36][R58.64+0x22], R14 ;  /* 0x0000220e3a000986 */ /* 0x0001e2000c101524 */
[----:B------:R-:W-:-:S13]  /*37b0*/  ISETP.GT.AND P0, PT, R3, RZ, P2 ;  /* 0x000000ff0300720c */ /* 0x000fda0001704270 */
[----:B0-----:R-:W-:Y:S05]  /*37c0*/  @!P0 BRA `(.L_x_55) ;  /* 0x0000000000048947 */ /* 0x001fea0003800000 */
[----:B------:R0:W5:Y:S02]  /*37d0*/  LDG.E.LTC128B.U16 R116, desc[UR36][R8.64+0x30] ;  /* 0x0000302408747981 */ /* 0x000164000c1e1520 */
.L_x_55:
[----:B------:R-:W-:Y:S05]  /*37e0*/  BSYNC B1 ;  /* 0x0000000000017941 */ /* 0x000fea0003800000 */
.L_x_54:
[----:B-----5:R-:W-:Y:S01]  /*37f0*/  HADD2.F32 R14, -RZ, R116.H0_H0 ;  /* 0x20000074ff0e7230 */ /* 0x020fe20000004100 */
[----:B------:R-:W-:Y:S01]  /*3800*/  ISETP.GT.AND P1, PT, R4, 0x19, PT ;  /* 0x000000190400780c */ /* 0x000fe20003f24270 */
[----:B------:R-:W-:Y:S03]  /*3810*/  BSSY B1, `(.L_x_56) ;  /* 0x0000009000017945 */ /* 0x000fe60003800000 */
[----:B------:R-:W-:-:S04]  /*3820*/  FMUL R23, R14, R91 ;  /* 0x0000005b0e177220 */ /* 0x000fc80000400000 */
[----:B------:R-:W-:Y:S01]  /*3830*/  FFMA R23, R68, R90, R23 ;  /* 0x0000005a44177223 */ /* 0x000fe20000000017 */
[----:B------:R-:W-:-:S04]  /*3840*/  P2R R68, PR, RZ, 0x2 ;  /* 0x00000002ff447803 */ /* 0x000fc80000000000 */
[----:B------:R-:W-:-:S05]  /*3850*/  F2FP.F16.F32.PACK_AB R23, RZ, R23 ;  /* 0x00000017ff17723e */ /* 0x000fca00000000ff */
[----:B------:R0:W-:Y:S01]  /*3860*/  @P0 STG.E.U16 desc[UR36][R20.64+0x30], R23 ;  /* 0x0000301714000986 */ /* 0x0001e2000c101524 */
[----:B------:R-:W-:-:S13]  /*3870*/  ISETP.GT.AND P0, PT, R3, RZ, P1 ;  /* 0x000000ff0300720c */ /* 0x000fda0000f04270 */
[----:B0-----:R-:W-:Y:S05]  /*3880*/  @!P0 BRA `(.L_x_57) ;  /* 0x0000000000048947 */ /* 0x001fea0003800000 */
[----:B------:R0:W5:Y:S02]  /*3890*/  LDG.E.LTC128B.U16 R116, desc[UR36][R8.64+0x32] ;  /* 0x0000322408747981 */ /* 0x000164000c1e1520 */
.L_x_57:
[----:B------:R-:W-:Y:S05]  /*38a0*/  BSYNC B1 ;  /* 0x0000000000017941 */ /* 0x000fea0003800000 */
.L_x_56:
        /* <DEDUP_REMOVED lines=9> */
.L_x_59:
[----:B------:R-:W-:Y:S05]  /*3940*/  BSYNC B1 ;  /* 0x0000000000017941 */ /* 0x000fea0003800000 */
.L_x_58:
        /* <DEDUP_REMOVED lines=9> */
.L_x_61:
[----:B------:R-:W-:Y:S05]  /*39e0*/  BSYNC B1 ;  /* 0x0000000000017941 */ /* 0x000fea0003800000 */
.L_x_60:
        /* <DEDUP_REMOVED lines=11> */
.L_x_63:
[----:B------:R-:W-:Y:S05]  /*3aa0*/  BSYNC B1 ;  /* 0x0000000000017941 */ /* 0x000fea0003800000 */
.L_x_62:
        /* <DEDUP_REMOVED lines=11> */
.L_x_65:
[----:B------:R-:W-:Y:S05]  /*3b60*/  BSYNC B1 ;  /* 0x0000000000017941 */ /* 0x000fea0003800000 */
.L_x_64:
        /* <DEDUP_REMOVED lines=9> */
.L_x_67:
[----:B------:R-:W-:Y:S05]  /*3c00*/  BSYNC B1 ;  /* 0x0000000000017941 */ /* 0x000fea0003800000 */
.L_x_66:
        /* <DEDUP_REMOVED lines=9> */
.L_x_69:
[----:B------:R-:W-:Y:S05]  /*3ca0*/  BSYNC B1 ;  /* 0x0000000000017941 */ /* 0x000fea0003800000 */
.L_x_68:
        /* <DEDUP_REMOVED lines=11> */
.L_x_71:
[----:B------:R-:W-:Y:S05]  /*3d60*/  BSYNC B1 ;  /* 0x0000000000017941 */ /* 0x000fea0003800000 */
.L_x_70:
        /* <DEDUP_REMOVED lines=11> */
.L_x_73:
[----:B------:R-:W-:Y:S05]  /*3e20*/  BSYNC B1 ;  /* 0x0000000000017941 */ /* 0x000fea0003800000 */
.L_x_72:
        /* <DEDUP_REMOVED lines=9> */
.L_x_75:
[----:B------:R-:W-:Y:S05]  /*3ec0*/  BSYNC B1 ;  /* 0x0000000000017941 */ /* 0x000fea0003800000 */
.L_x_74:
        /* <DEDUP_REMOVED lines=9> */
.L_x_77:
[----:B------:R-:W-:Y:S05]  /*3f60*/  BSYNC B1 ;  /* 0x0000000000017941 */ /* 0x000fea0003800000 */
.L_x_76:
[----:B-----5:R-:W-:Y:S01]  /*3f70*/  HADD2.F32 R14, -RZ, R116.H0_H0 ;  /* 0x20000074ff0e7230 */ /* 0x020fe20000004100 */
[----:B------:R-:W-:Y:S01]  /*3f80*/  ISETP.GT.AND P3, PT, R4, 0x30, PT ;  /* 0x000000300400780c */ /* 0x000fe20003f64270 */
[----:B------:R-:W-:Y:S03]  /*3f90*/  BSSY B1, `(.L_x_78) ;  /* 0x0000008000017945 */ /* 0x000fe60003800000 */
[----:B------:R-:W-:-:S04]  /*3fa0*/  FMUL R14, R14, R91 ;  /* 0x0000005b0e0e7220 */ /* 0x000fc80000400000 */
[----:B------:R-:W-:-:S05]  /*3fb0*/  FFMA R14, R79, R90, R14 ;  /* 0x0000005a4f0e7223 */ /* 0x000fca000000000e */
[----:B------:R-:W-:-:S05]  /*3fc0*/  F2FP.F16.F32.PACK_AB R14, RZ, R14 ;  /* 0x0000000eff0e723e */ /* 0x000fca00000000ff */
[----:B------:R0:W-:Y:S01]  /*3fd0*/  @P0 STG.E.U16 desc[UR36][R58.64+0x52], R14 ;  /* 0x0000520e3a000986 */ /* 0x0001e2000c101524 */
[----:B------:R-:W-:-:S13]  /*3fe0*/  ISETP.GT.AND P0, PT, R3, RZ, P3 ;  /* 0x000000ff0300720c */ /* 0x000fda0001f04270 */
[----:B0-----:R-:W-:Y:S05]  /*3ff0*/  @!P0 BRA `(.L_x_79) ;  /* 0x0000000000048947 */ /* 0x001fea0003800000 */
[----:B------:R0:W5:Y:S02]  /*4000*/  LDG.E.LTC128B.U16 R116, desc[UR36][R8.64+0x60] ;  /* 0x0000602408747981 */ /* 0x000164000c1e1520 */
.L_x_79:
[----:B------:R-:W-:Y:S05]  /*4010*/  BSYNC B1 ;  /* 0x0000000000017941 */ /* 0x000fea0003800000 */
.L_x_78:
        /* <DEDUP_REMOVED lines=10> */
.L_x_81:
[----:B------:R-:W-:Y:S05]  /*40c0*/  BSYNC B1 ;  /* 0x0000000000017941 */ /* 0x000fea0003800000 */
.L_x_80:
        /* <DEDUP_REMOVED lines=9> */
.L_x_83:
[----:B------:R-:W-:Y:S05]  /*4160*/  BSYNC B1 ;  /* 0x0000000000017941 */ /* 0x000fea0003800000 */
.L_x_82:
        /* <DEDUP_REMOVED lines=9> */
.L_x_85:
[----:B------:R-:W-:Y:S05]  /*4200*/  BSYNC B1 ;  /* 0x0000000000017941 */ /* 0x000fea0003800000 */
.L_x_84:
        /* <DEDUP_REMOVED lines=10> */
.L_x_87:
[----:B------:R-:W-:Y:S05]  /*42b0*/  BSYNC B1 ;  /* 0x0000000000017941 */ /* 0x000fea0003800000 */
.L_x_86:
[----:B-----5:R-:W-:Y:S01]  /*42c0*/  HADD2.F32 R14, -RZ, R116.H0_H0 ;  /* 0x20000074ff0e7230 */ /* 0x020fe20000004100 */
[----:B------:R-:W-:Y:S04]  /*42d0*/  BSSY B1, `(.L_x_88) ;  /* 0x000000f000017945 */ /* 0x000fe80003800000 */
[----:B------:R-:W-:-:S04]  /*42e0*/  FMUL R23, R14, R91 ;  /* 0x0000005b0e177220 */ /* 0x000fc80000400000 */
[----:B------:R-:W-:-:S05]  /*42f0*/  FFMA R23, R84, R90, R23 ;  /* 0x0000005a54177223 */ /* 0x000fca0000000017 */
[----:B------:R-:W-:-:S05]  /*4300*/  F2FP.F16.F32.PACK_AB R23, RZ, R23 ;  /* 0x00000017ff17723e */ /* 0x000fca00000000ff */
[----:B------:R0:W-:Y:S01]  /*4310*/  @P0 STG.E.U16 desc[UR36][R20.64+0x70], R23 ;  /* 0x0000701714000986 */ /* 0x0001e2000c101524 */
[----:B------:R-:W-:-:S05]  /*4320*/  IADD3 R64, P0, R15, R112, RZ ;  /* 0x000000700f407210 */ /* 0x000fca0007f1e0ff */
[----:B------:R-:W-:Y:S01]  /*4330*/  IMAD.X R65, R5, 0x1, R113, P0 ;  /* 0x0000000105417824 */ /* 0x000fe200000e0671 */
[----:B------:R-:W-:-:S05]  /*4340*/  IADD3 R66, P0, R15, R112, RZ ;  /* 0x000000700f427210 */ /* 0x000fca0007f1e0ff */
[----:B------:R-:W-:Y:S01]  /*4350*/  IMAD.X R67, R5, 0x1, R113, P0 ;  /* 0x0000000105437824 */ /* 0x000fe200000e0671 */
[----:B------:R-:W-:-:S05]  /*4360*/  IADD3 R14, P0, R15, R20, RZ ;  /* 0x000000140f0e7210 */ /* 0x000fca0007f1e0ff */
[----:B------:R-:W-:Y:S01]  /*4370*/  IMAD.X R15, R5, 0x1, R21, P0 ;  /* 0x00000001050f7824 */ /* 0x000fe200000e0615 */
[----:B------:R-:W-:-:S04]  /*4380*/  ISETP.GT.AND P0, PT, R4, 0x39, PT ;  /* 0x000000390400780c */ /* 0x000fc80003f04270 */
[----:B------:R-:W-:-:S13]  /*4390*/  ISETP.GT.AND P4, PT, R3, RZ, P0 ;  /* 0x000000ff0300720c */ /* 0x000fda0000784270 */
[----:B0-----:R-:W-:Y:S05]  /*43a0*/  @!P4 BRA `(.L_x_89) ;  /* 0x000000000004c947 */ /* 0x001fea0003800000 */
[----:B------:R0:W5:Y:S02]  /*43b0*/  LDG.E.LTC128B.U16 R116, desc[UR36][R8.64+0x72] ;  /* 0x0000722408747981 */ /* 0x000164000c1e1520 */
.L_x_89:
[----:B------:R-:W-:Y:S05]  /*43c0*/  BSYNC B1 ;  /* 0x0000000000017941 */ /* 0x000fea0003800000 */
.L_x_88:
        /* <DEDUP_REMOVED lines=9> */
.L_x_91:
[----:B------:R-:W-:Y:S05]  /*4460*/  BSYNC B1 ;  /* 0x0000000000017941 */ /* 0x000fea0003800000 */
.L_x_90:
        /* <DEDUP_REMOVED lines=9> */
.L_x_93:
[----:B------:R-:W-:Y:S05]  /*4500*/  BSYNC B1 ;  /* 0x0000000000017941 */ /* 0x000fea0003800000 */
.L_x_92:
[----:B-----5:R-:W-:-:S05]  /*4510*/  HADD2.F32 R4, -RZ, R116.H0_H0 ;  /* 0x20000074ff047230 */ /* 0x020fca0000004100 */
[----:B------:R-:W-:-:S04]  /*4520*/  FMUL R4, R4, R91 ;  /* 0x0000005b04047220 */ /* 0x000fc80000400000 */
[----:B------:R-:W-:-:S05]  /*4530*/  FFMA R4, R87, R90, R4 ;  /* 0x0000005a57047223 */ /* 0x000fca0000000004 */
[----:B------:R-:W-:-:S04]  /*4540*/  F2FP.F16.F32.PACK_AB R4, RZ, R4 ;  /* 0x00000004ff04723e */ /* 0x000fc800000000ff */
[----:B-1-34-:R-:W-:-:S05]  /*4550*/  PRMT R8, R4, 0x7610, R8 ;  /* 0x0000761004087816 */ /* 0x01afca0000000008 */
[----:B------:R1:W-:Y:S01]  /*4560*/  @P4 STG.E.U16 desc[UR36][R58.64+0x72], R8 ;  /* 0x000072083a004986 */ /* 0x0003e2000c101524 */
[----:B------:R-:W-:-:S13]  /*4570*/  ISETP.GT.AND P4, PT, R3, 0x80, P6 ;  /* 0x000000800300780c */ /* 0x000fda0003784270 */
[----:B------:R-:W3:Y:S01]  /*4580*/  @P4 LDG.E.LTC128B.U16 R116, desc[UR36][R62.64] ;  /* 0x000000243e744981 */ /* 0x000ee2000c1e1520 */
[----:B------:R-:W-:Y:S01]  /*4590*/  BSSY B1, `(.L_x_94) ;  /* 0x000000a000017945 */ /* 0x000fe20003800000 */
[----:B---3--:R-:W-:-:S05]  /*45a0*/  HADD2.F32 R4, -RZ, R116.H0_H0 ;  /* 0x20000074ff047230 */ /* 0x008fca0000004100 */
[----:B------:R-:W-:-:S04]  /*45b0*/  FMUL R5, R4, R91 ;  /* 0x0000005b04057220 */ /* 0x000fc80000400000 */
[----:B------:R-:W-:-:S05]  /*45c0*/  FFMA R5, R24, R90, R5 ;  /* 0x0000005a18057223 */ /* 0x000fca0000000005 */
[----:B------:R-:W-:-:S05]  /*45d0*/  F2FP.F16.F32.PACK_AB R5, RZ, R5 ;  /* 0x00000005ff05723e */ /* 0x000fca00000000ff */
[----:B------:R1:W-:Y:S01]  /*45e0*/  @P4 STG.E.U16 desc[UR36][R14.64], R5 ;  /* 0x000000050e004986 */ /* 0x0003e2000c101524 */
[----:B------:R-:W-:-:S04]  /*45f0*/  ISETP.NE.AND P4, PT, R119, RZ, PT ;  /* 0x000000ff7700720c */ /* 0x000fc80003f85270 */
[----:B------:R-:W-:-:S13]  /*4600*/  ISETP.GT.AND P4, PT, R3, 0x80, P4 ;  /* 0x000000800300780c */ /* 0x000fda0002784270 */
[----:B-1----:R-:W-:Y:S05]  /*4610*/  @!P4 BRA `(.L_x_95) ;  /* 0x000000000004c947 */ /* 0x002fea0003800000 */
[----:B------:R1:W5:Y:S02]  /*4620*/  LDG.E.LTC128B.U16 R116, desc[UR36][R60.64+0x2] ;  /* 0x000002243c747981 */ /* 0x000364000c1e1520 */
.L_x_95:
[----:B------:R-:W-:Y:S05]  /*4630*/  BSYNC B1 ;  /* 0x0000000000017941 */ /* 0x000fea0003800000 */
.L_x_94:
[----:B-----5:R-:W-:Y:S01]  /*4640*/  HADD2.F32 R4, -RZ, R116.H0_H0 ;  /* 0x20000074ff047230 */ /* 0x020fe20000004100 */
[----:B------:R-:W-:Y:S01]  /*4650*/  ISETP.GT.AND P6, PT, R3, 0x88, P6 ;  /* 0x000000880300780c */ /* 0x000fe200037c4270 */
[----:B------:R-:W-:Y:S01]  /*4660*/  @P4 IMAD.MOV.U32 R5, RZ, RZ, R15 ;  /* 0x000000ffff054224 */ /* 0x000fe200078e000f */
[----:B------:R-:W-:Y:S02]  /*4670*/  BSSY B1, `(.L_x_96) ;  /* 0x0000009000017945 */ /* 0x000fe40003800000 */
[----:B------:R-:W-:-:S04]  /*4680*/  FMUL R4, R4, R91 ;  /* 0x0000005b04047220 */ /* 0x000fc80000400000 */
[----:B------:R-:W-:-:S05]  /*4690*/  FFMA R4, R25, R90, R4 ;  /* 0x0000005a19047223 */ /* 0x000fca0000000004 */
[----:B------:R-:W-:-:S04]  /*46a0*/  F2FP.F16.F32.PACK_AB R4, RZ, R4 ;  /* 0x00000004ff04723e */ /* 0x000fc800000000ff */
[----:B------:R-:W-:Y:S01]  /*46b0*/  PRMT R8, R4, 0x7610, R8 ;  /* 0x0000761004087816 */ /* 0x000fe20000000008 */
[----:B------:R-:W-:-:S05]  /*46c0*/  @P4 IMAD.MOV.U32 R4, RZ, RZ, R14 ;  /* 0x000000ffff044224 */ /* 0x000fca00078e000e */
[----:B------:R3:W-:Y:S01]  /*46d0*/  @P4 STG.E.U16 desc[UR36][R4.64+0x2], R8 ;  /* 0x0000020804004986 */ /* 0x0007e2000c101524 */
[----:B------:R-:W-:Y:S05]  /*46e0*/  @!P6 BRA `(.L_x_97) ;  /* 0x000000000004e947 */ /* 0x000fea0003800000 */
[----:B------:R4:W5:Y:S02]  /*46f0*/  LDG.E.LTC128B.U16 R116, desc[UR36][R10.64] ;  /* 0x000000240a747981 */ /* 0x000964000c1e1520 */
.L_x_97:
[----:B------:R-:W-:Y:S05]  /*4700*/  BSYNC B1 ;  /* 0x0000000000017941 */ /* 0x000fea0003800000 */
.L_x_96:
[----:B---3-5:R-:W-:Y:S01]  /*4710*/  HADD2.F32 R4, -RZ, R116.H0_H0 ;  /* 0x20000074ff047230 */ /* 0x028fe20000004100 */
[----:B------:R-:W-:Y:S01]  /*4720*/  ISETP.NE.AND P4, PT, R119, RZ, PT ;  /* 0x000000ff7700720c */ /* 0x000fe20003f85270 */
[----:B------:R-:W-:Y:S03]  /*4730*/  BSSY B1, `(.L_x_98) ;  /* 0x0000008000017945 */ /* 0x000fe60003800000 */
[----:B------:R-:W-:Y:S01]  /*4740*/  FMUL R5, R4, R91 ;  /* 0x0000005b04057220 */ /* 0x000fe20000400000 */
[----:B------:R-:W-:-:S03]  /*4750*/  ISETP.GT.AND P4, PT, R3, 0x88, P4 ;  /* 0x000000880300780c */ /* 0x000fc60002784270 */
[----:B------:R-:W-:-:S05]  /*4760*/  FFMA R5, R26, R90, R5 ;  /* 0x0000005a1a057223 */ /* 0x000fca0000000005 */
[----:B------:R-:W-:-:S05]  /*4770*/  F2FP.F16.F32.PACK_AB R5, RZ, R5 ;  /* 0x00000005ff05723e */ /* 0x000fca00000000ff */
[----:B------:R3:W-:Y:S01]  /*4780*/  @P6 STG.E.U16 desc[UR36][R64.64], R5 ;  /* 0x0000000540006986 */ /* 0x0007e2000c101524 */
[----:B------:R-:W-:Y:S05]  /*4790*/  @!P4 BRA `(.L_x_99) ;  /* 0x000000000004c947 */ /* 0x000fea0003800000 */
[----:B------:R0:W5:Y:S02]  /*47a0*/  LDG.E.LTC128B.U16 R116, desc[UR36][R12.64+0x2] ;  /* 0x000002240c747981 */ /* 0x000164000c1e1520 */
.L_x_99:
[----:B------:R-:W-:Y:S05]  /*47b0*/  BSYNC B1 ;  /* 0x0000000000017941 */ /* 0x000fea0003800000 */
.L_x_98:
[----:B-----5:R-:W-:Y:S01]  /*47c0*/  HADD2.F32 R4, -RZ, R116.H0_H0 ;  /* 0x20000074ff047230 */ /* 0x020fe20000004100 */
[----:B------:R-:W-:Y:S01]  /*47d0*/  ISETP.NE.AND P6, PT, R117, RZ, PT ;  /* 0x000000ff7500720c */ /* 0x000fe20003fc5270 */
[----:B------:R-:W-:Y:S03]  /*47e0*/  BSSY B1, `(.L_x_100) ;  /* 0x0000008000017945 */ /* 0x000fe60003800000 */
[----:B------:R-:W-:-:S04]  /*47f0*/  FMUL R4, R4, R91 ;  /* 0x0000005b04047220 */ /* 0x000fc80000400000 */
[----:B------:R-:W-:-:S05]  /*4800*/  FFMA R4, R27, R90, R4 ;  /* 0x0000005a1b047223 */ /* 0x000fca0000000004 */
[----:B------:R-:W-:-:S05]  /*4810*/  F2FP.F16.F32.PACK_AB R4, RZ, R4 ;  /* 0x00000004ff04723e */ /* 0x000fca00000000ff */
[----:B------:R0:W-:Y:S01]  /*4820*/  @P4 STG.E.U16 desc[UR36][R66.64+0x2], R4 ;  /* 0x0000020442004986 */ /* 0x0001e2000c101524 */
[----:B------:R-:W-:-:S13]  /*4830*/  ISETP.GT.AND P4, PT, R3, 0x80, P6 ;  /* 0x000000800300780c */ /* 0x000fda0003784270 */
[----:B0-----:R-:W-:Y:S05]  /*4840*/  @!P4 BRA `(.L_x_101) ;  /* 0x000000000004c947 */ /* 0x001fea0003800000 */
[----:B------:R0:W5:Y:S02]  /*4850*/  LDG.E.LTC128B.U16 R116, desc[UR36][R60.64+0x10] ;  /* 0x000010243c747981 */ /* 0x000164000c1e1520 */
.L_x_101:
[----:B------:R-:W-:Y:S05]  /*4860*/  BSYNC B1 ;  /* 0x0000000000017941 */ /* 0x000fea0003800000 */
.L_x_100:
[----:B-----5:R-:W-:Y:S01]  /*4870*/  HADD2.F32 R4, -RZ, R116.H0_H0 ;  /* 0x20000074ff047230 */ /* 0x020fe20000004100 */
[----:B------:R-:W-:Y:S01]  /*4880*/  ISETP.NE.AND P6, PT, R120, RZ, PT ;  /* 0x000000ff7800720c */ /* 0x000fe20003fc5270 */
[----:B------:R-:W-:Y:S03]  /*4890*/  BSSY B1, `(.L_x_102) ;  /* 0x000000b000017945 */ /* 0x000fe60003800000 */
[----:B---3--:R-:W-:Y:S01]  /*48a0*/  FMUL R5, R4, R91 ;  /* 0x0000005b04057220 */ /* 0x008fe20000400000 */
[----:B------:R-:W-:-:S03]  /*48b0*/  @P4 IMAD.MOV.U32 R4, RZ, RZ, R14 ;  /* 0x000000ffff044224 */ /* 0x000fc600078e000e */
[----:B------:R-:W-:-:S05]  /*48c0*/  FFMA R5, R28, R90, R5 ;  /* 0x0000005a1c057223 */ /* 0x000fca0000000005 */
[----:B------:R-:W-:-:S04]  /*48d0*/  F2FP.F16.F32.PACK_AB R5, RZ, R5 ;  /* 0x00000005ff05723e */ /* 0x000fc800000000ff */
[----:B------:R-:W-:Y:S01]  /*48e0*/  PRMT R8, R5, 0x7610, R8 ;  /* 0x0000761005087816 */ /* 0x000fe20000000008 */
[----:B------:R-:W-:-:S05]  /*48f0*/  @P4 IMAD.MOV.U32 R5, RZ, RZ, R15 ;  /* 0x000000ffff054224 */ /* 0x000fca00078e000f */
[----:B------:R3:W-:Y:S01]  /*4900*/  @P4 STG.E.U16 desc[UR36][R4.64+0x10], R8 ;  /* 0x0000100804004986 */ /* 0x0007e2000c101524 */
[----:B------:R-:W-:-:S13]  /*4910*/  ISETP.GT.AND P4, PT, R3, 0x80, P6 ;  /* 0x000000800300780c */ /* 0x000fda0003784270 */
[----:B---3--:R-:W-:Y:S05]  /*4920*/  @!P4 BRA `(.L_x_103) ;  /* 0x000000000004c947 */ /* 0x008fea0003800000 */
[----:B------:R3:W5:Y:S02]  /*4930*/  LDG.E.LTC128B.U16 R116, desc[UR36][R60.64+0x12] ;  /* 0x000012243c747981 */ /* 0x000764000c1e1520 */
.L_x_103:
[----:B------:R-:W-:Y:S05]  /*4940*/  BSYNC B1 ;  /* 0x0000000000017941 */ /* 0x000fea0003800000 */
.L_x_102:
[----:B-----5:R-:W-:Y:S01]  /*4950*/  HADD2.F32 R4, -RZ, R116.H0_H0 ;  /* 0x20000074ff047230 */ /* 0x020fe20000004100 */
[----:B------:R-:W-:Y:S01]  /*4960*/  BSSY B1, `(.L_x_104) ;  /* 0x000000c000017945 */ /* 0x000fe20003800000 */
[----:B------:R-:W-:-:S03]  /*4970*/  @P4 IMAD.MOV.U32 R5, RZ, RZ, R15 ;  /* 0x000000ffff054224 */ /* 0x000fc600078e000f */
[----:B------:R-:W-:-:S04]  /*4980*/  FMUL R4, R4, R91 ;  /* 0x0000005b04047220 */ /* 0x000fc80000400000 */
[----:B------:R-:W-:-:S05]  /*4990*/  FFMA R4, R29, R90, R4 ;  /* 0x0000005a1d047223 */ /* 0x000fca0000000004 */
[----:B------:R-:W-:-:S04]  /*49a0*/  F2FP.F16.F32.PACK_AB R4, RZ, R4 ;  /* 0x00000004ff04723e */ /* 0x000fc800000000ff */
[----:B------:R-:W-:Y:S01]  /*49b0*/  PRMT R8, R4, 0x7610, R8 ;  /* 0x0000761004087816 */ /* 0x000fe20000000008 */
[----:B------:R-:W-:-:S05]  /*49c0*/  @P4 IMAD.MOV.U32 R4, RZ, RZ, R14 ;  /* 0x000000ffff044224 */ /* 0x000fca00078e000e */
[----:B------:R0:W-:Y:S01]  /*49d0*/  @P4 STG.E.U16 desc[UR36][R4.64+0x12], R8 ;  /* 0x0000120804004986 */ /* 0x0001e2000c101524 */
[----:B------:R-:W-:-:S04]  /*49e0*/  ISETP.NE.AND P4, PT, R117, RZ, PT ;  /* 0x000000ff7500720c */ /* 0x000fc80003f85270 */
[----:B------:R-:W-:-:S13]  /*49f0*/  ISETP.GT.AND P4, PT, R3, 0x88, P4 ;  /* 0x000000880300780c */ /* 0x000fda0002784270 */
[----:B0-----:R-:W-:Y:S05]  /*4a00*/  @!P4 BRA `(.L_x_105) ;  /* 0x000000000004c947 */ /* 0x001fea0003800000 */
[----:B------:R0:W5:Y:S02]  /*4a10*/  LDG.E.LTC128B.U16 R116, desc[UR36][R12.64+0x10] ;  /* 0x000010240c747981 */ /* 0x000164000c1e1520 */
.L_x_105:
[----:B------:R-:W-:Y:S05]  /*4a20*/  BSYNC B1 ;  /* 0x0000000000017941 */ /* 0x000fea0003800000 */
.L_x_104:
        /* <DEDUP_REMOVED lines=9> */
.L_x_107:
[----:B------:R-:W-:Y:S05]  /*4ac0*/  BSYNC B1 ;  /* 0x0000000000017941 */ /* 0x000fea0003800000 */
.L_x_106:
[----:B-----5:R-:W-:Y:S01]  /*4ad0*/  HADD2.F32 R4, -RZ, R116.H0_H0 ;  /* 0x20000074ff047230 */ /* 0x020fe20000004100 */
[----:B------:R-:W-:Y:S01]  /*4ae0*/  ISETP.NE.AND P6, PT, R121, RZ, PT ;  /* 0x000000ff7900720c */ /* 0x000fe20003fc5270 */
        /* <DEDUP_REMOVED lines=8> */
[----:B------:R-:W-:-:S13]  /*4b70*/  ISETP.GT.AND P4, PT, R3, 0x80, P6 ;  /* 0x000000800300780c */ /* 0x000fda0003784270 */
[----:B0-----:R-:W-:Y:S05]  /*4b80*/  @!P4 BRA `(.L_x_109) ;  /* 0x000000000004c947 */ /* 0x001fea0003800000 */
[----:B------:R0:W5:Y:S02]  /*4b90*/  LDG.E.LTC128B.U16 R116, desc[UR36][R60.64+0x20] ;  /* 0x000020243c747981 */ /* 0x000164000c1e1520 */
.L_x_109:
[----:B------:R-:W-:Y:S05]  /*4ba0*/  BSYNC B1 ;  /* 0x0000000000017941 */ /* 0x000fea0003800000 */
.L_x_108:
[----:B-----5:R-:W-:Y:S01]  /*4bb0*/  HADD2.F32 R4, -RZ, R116.H0_H0 ;  /* 0x20000074ff047230 */ /* 0x020fe20000004100 */
[----:B------:R-:W-:Y:S01]  /*4bc0*/  ISETP.NE.AND P6, PT, R103, RZ, PT ;  /* 0x000000ff6700720c */ /* 0x000fe20003fc5270 */
[----:B------:R-:W-:Y:S03]  /*4bd0*/  BSSY B1, `(.L_x_110) ;  /* 0x000000b000017945 */ /* 0x000fe60003800000 */
[----:B------:R-:W-:Y:S01]  /*4be0*/  FMUL R5, R4, R91 ;  /* 0x0000005b04057220 */ /* 0x000fe20000400000 */
[----:B------:R-:W-:-:S03]  /*4bf0*/  @P4 IMAD.MOV.U32 R4, RZ, RZ, R14 ;  /* 0x000000ffff044224 */ /* 0x000fc600078e000e */
        /* <DEDUP_REMOVED lines=8> */
.L_x_111:
[----:B------:R-:W-:Y:S05]  /*4c80*/  BSYNC B1 ;  /* 0x0000000000017941 */ /* 0x000fea0003800000 */
.L_x_110:
        /* <DEDUP_REMOVED lines=13> */
.L_x_113:
[----:B------:R-:W-:Y:S05]  /*4d60*/  BSYNC B1 ;  /* 0x0000000000017941 */ /* 0x000fea0003800000 */
.L_x_112:
[----:B-----5:R-:W-:Y:S01]  /*4d70*/  HADD2.F32 R4, -RZ, R116.H0_H0 ;  /* 0x20000074ff047230 */ /* 0x020fe20000004100 */
[----:B------:R-:W-:Y:S04]  /*4d80*/  BSSY B1, `(.L_x_114) ;  /* 0x000000b000017945 */ /* 0x000fe80003800000 */
        /* <DEDUP_REMOVED lines=10> */
.L_x_115:
[----:B------:R-:W-:Y:S05]  /*4e30*/  BSYNC B1 ;  /* 0x0000000000017941 */ /* 0x000fea0003800000 */
.L_x_114:
        /* <DEDUP_REMOVED lines=13> */
.L_x_117:
[----:B------:R-:W-:Y:S05]  /*4f10*/  BSYNC B1 ;  /* 0x0000000000017941 */ /* 0x000fea0003800000 */
.L_x_116:
        /* <DEDUP_REMOVED lines=13> */
.L_x_119:
[----:B------:R-:W-:Y:S05]  /*4ff0*/  BSYNC B1 ;  /* 0x0000000000017941 */ /* 0x000fea0003800000 */
.L_x_118:
        /* <DEDUP_REMOVED lines=13> */
.L_x_121:
[----:B------:R-:W-:Y:S05]  /*50d0*/  BSYNC B1 ;  /* 0x0000000000017941 */ /* 0x000fea0003800000 */
.L_x_120:
        /* <DEDUP_REMOVED lines=12> */
.L_x_123:
[----:B------:R-:W-:Y:S05]  /*51a0*/  BSYNC B1 ;  /* 0x0000000000017941 */ /* 0x000fea0003800000 */
.L_x_122:
        /* <DEDUP_REMOVED lines=13> */
.L_x_125:
[----:B------:R-:W-:Y:S05]  /*5280*/  BSYNC B1 ;  /* 0x0000000000017941 */ /* 0x000fea0003800000 */
.L_x_124:
        /* <DEDUP_REMOVED lines=13> */
.L_x_127:
[----:B------:R-:W-:Y:S05]  /*5360*/  BSYNC B1 ;  /* 0x0000000000017941 */ /* 0x000fea0003800000 */
.L_x_126:
        /* <DEDUP_REMOVED lines=13> */
.L_x_129:
[----:B------:R-:W-:Y:S05]  /*5440*/  BSYNC B1 ;  /* 0x0000000000017941 */ /* 0x000fea0003800000 */
.L_x_128:
        /* <DEDUP_REMOVED lines=12> */
.L_x_131:
[----:B------:R-:W-:Y:S05]  /*5510*/  BSYNC B1 ;  /* 0x0000000000017941 */ /* 0x000fea0003800000 */
.L_x_130:
        /* <DEDUP_REMOVED lines=13> */
.L_x_133:
[----:B------:R-:W-:Y:S05]  /*55f0*/  BSYNC B1 ;  /* 0x0000000000017941 */ /* 0x000fea0003800000 */
.L_x_132:
        /* <DEDUP_REMOVED lines=12> */
.L_x_135:
[----:B------:R-:W-:Y:S05]  /*56c0*/  BSYNC B1 ;  /* 0x0000000000017941 */ /* 0x000fea0003800000 */
.L_x_134:
        /* <DEDUP_REMOVED lines=12> */
.L_x_137:
[----:B------:R-:W-:Y:S05]  /*5790*/  BSYNC B1 ;  /* 0x0000000000017941 */ /* 0x000fea0003800000 */
.L_x_136:
[----:B-----5:R-:W-:Y:S01]  /*57a0*/  HADD2.F32 R4, -RZ, R116.H0_H0 ;  /* 0x20000074ff047230 */ /* 0x020fe20000004100 */
[----:B------:R-:W-:Y:S01]  /*57b0*/  ISETP.GT.AND P5, PT, R3, 0x88, P5 ;  /* 0x000000880300780c */ /* 0x000fe20002fa4270 */
        /* <DEDUP_REMOVED lines=8> */
[----:B------:R-:W-:Y:S05]  /*5840*/  @!P5 BRA `(.L_x_139) ;  /* 0x000000000004d947 */ /* 0x000fea0003800000 */
[----:B------:R0:W5:Y:S02]  /*5850*/  LDG.E.LTC128B.U16 R116, desc[UR36][R12.64+0x52] ;  /* 0x000052240c747981 */ /* 0x000164000c1e1520 */
.L_x_139:
[----:B------:R-:W-:Y:S05]  /*5860*/  BSYNC B1 ;  /* 0x0000000000017941 */ /* 0x000fea0003800000 */
.L_x_138:
[----:B0----5:R-:W-:Y:S01]  /*5870*/  HADD2.F32 R4, -RZ, R116.H0_H0 ;  /* 0x20000074ff047230 */ /* 0x021fe20000004100 */
        /* <DEDUP_REMOVED lines=11> */
.L_x_141:
[----:B------:R-:W-:Y:S05]  /*5930*/  BSYNC B1 ;  /* 0x0000000000017941 */ /* 0x000fea0003800000 */
.L_x_140:
[----:B0----5:R-:W-:Y:S01]  /*5940*/  HADD2.F32 R4, -RZ, R116.H0_H0 ;  /* 0x20000074ff047230 */ /* 0x021fe20000004100 */
        /* <DEDUP_REMOVED lines=11> */
.L_x_143:
[----:B------:R-:W-:Y:S05]  /*5a00*/  BSYNC B1 ;  /* 0x0000000000017941 */ /* 0x000fea0003800000 */
.L_x_142:
        /* <DEDUP_REMOVED lines=12> */
.L_x_145:
[----:B------:R-:W-:Y:S05]  /*5ad0*/  BSYNC B1 ;  /* 0x0000000000017941 */ /* 0x000fea0003800000 */
.L_x_144:
        /* <DEDUP_REMOVED lines=12> */
.L_x_147:
[----:B------:R-:W-:Y:S05]  /*5ba0*/  BSYNC B1 ;  /* 0x0000000000017941 */ /* 0x000fea0003800000 */
.L_x_146:
        /* <DEDUP_REMOVED lines=12> */
.L_x_149:
[----:B------:R-:W-:Y:S05]  /*5c70*/  BSYNC B1 ;  /* 0x0000000000017941 */ /* 0x000fea0003800000 */
.L_x_148:
        /* <DEDUP_REMOVED lines=12> */
.L_x_151:
[----:B------:R-:W-:Y:S05]  /*5d40*/  BSYNC B1 ;  /* 0x0000000000017941 */ /* 0x000fea0003800000 */
.L_x_150:
        /* <DEDUP_REMOVED lines=9> */
.L_x_153:
[----:B------:R-:W-:Y:S05]  /*5de0*/  BSYNC B1 ;  /* 0x0000000000017941 */ /* 0x000fea0003800000 */
.L_x_152:
        /* <DEDUP_REMOVED lines=12> */
.L_x_155:
[----:B------:R-:W-:Y:S05]  /*5eb0*/  BSYNC B1 ;  /* 0x0000000000017941 */ /* 0x000fea0003800000 */
.L_x_154:
[----:B------:R-:W-:Y:S05]  /*5ec0*/  @!P0 BRA `(.L_x_156) ;  /* 0x0000001400848947 */ /* 0x000fea0003800000 */
[----:B-----5:R-:W-:-:S05]  /*5ed0*/  HADD2.F32 R116, -RZ, R116.H0_H0 ;  /* 0x20000074ff747230 */ /* 0x020fca0000004100 */
[----:B------:R-:W-:-:S04]  /*5ee0*/  FMUL R116, R116, R91 ;  /* 0x0000005b74747220 */ /* 0x000fc80000400000 */
[----:B------:R-:W-:-:S05]  /*5ef0*/  FFMA R116, R55, R90, R116 ;  /* 0x0000005a37747223 */ /* 0x000fca0000000074 */
[----:B------:R-:W-:-:S05]  /*5f00*/  F2FP.F16.F32.PACK_AB R116, RZ, R116 ;  /* 0x00000074ff74723e */ /* 0x000fca00000000ff */
[----:B------:R0:W-:Y:S01]  /*5f10*/  STG.E.U16 desc[UR36][R6.64+0x72], R116 ;  /* 0x0000727406007986 */ /* 0x0001e2000c101524 */
[----:B------:R-:W-:Y:S05]  /*5f20*/  BRA `(.L_x_156) ;  /* 0x00000014006c7947 */ /* 0x000fea0003800000 */
.L_x_33:
[----:B------:R-:W-:Y:S01]  /*5f30*/  ULDC.64 UR4, c[0x0][0x5c0] ;  /* 0x0001700000047ab9 */ /* 0x000fe20000000a00 */
[-C--:B------:R-:W-:Y:S01]  /*5f40*/  FMUL R56, R56, R90.reuse ;  /* 0x0000005a38387220 */ /* 0x080fe20000400000 */
[----:B------:R-:W-:Y:S01]  /*5f50*/  LEA R10, P1, R112, UR4, 0x1 ;  /* 0x00000004700a7c11 */ /* 0x000fe2000f8208ff */
[----:B------:R-:W-:Y:S01]  /*5f60*/  IMAD.SHL.U32 R7, R96, 0x2, RZ ;  /* 0x0000000260077824 */ /* 0x000fe200078e00ff */
[----:B------:R-:W-:Y:S01]  /*5f70*/  ISETP.GT.AND P3, PT, R4, 0x1, PT ;  /* 0x000000010400780c */ /* 0x000fe20003f64270 */
[----:B------:R-:W-:Y:S01]  /*5f80*/  FMUL R57, R57, R90 ;  /* 0x0000005a39397220 */ /* 0x000fe20000400000 */
[----:B------:R-:W-:Y:S01]  /*5f90*/  F2FP.F16.F32.PACK_AB R56, RZ, R56 ;  /* 0x00000038ff38723e */ /* 0x000fe200000000ff */
[-C--:B------:R-:W-:Y:S01]  /*5fa0*/  FMUL R58, R58, R90.reuse ;  /* 0x0000005a3a3a7220 */ /* 0x080fe20000400000 */
[----:B------:R-:W-:Y:S01]  /*5fb0*/  LEA.HI.X R11, R112, UR5, R115, 0x1, P1 ;  /* 0x00000005700b7c11 */ /* 0x000fe200088f0c73 */
[-C--:B------:R-:W-:Y:S01]  /*5fc0*/  FMUL R59, R59, R90.reuse ;  /* 0x0000005a3b3b7220 */ /* 0x080fe20000400000 */
[----:B------:R-:W-:Y:S01]  /*5fd0*/  ISETP.GT.AND P1, PT, R3, RZ, P3 ;  /* 0x000000ff0300720c */ /* 0x000fe20001f24270 */
[----:B------:R-:W-:Y:S01]  /*5fe0*/  IMAD.SHL.U32 R23, R97, 0x2, RZ ;  /* 0x0000000261177824 */ /* 0x000fe200078e00ff */
[----:B------:R-:W-:Y:S01]  /*5ff0*/  ISETP.GT.AND P2, PT, R3, 0x8, P6 ;  /* 0x000000080300780c */ /* 0x000fe20003744270 */
[----:B------:R-:W-:Y:S01]  /*6000*/  @P0 STG.E.U16 desc[UR36][R10.64], R56 ;  /* 0x000000380a000986 */ /* 0x000fe2000c101524 */
[----:B------:R-:W-:Y:S01]  /*6010*/  SHF.L.U64.HI R5, R96, 0x1, R95 ;  /* 0x0000000160057819 */ /* 0x000fe2000001025f */
[----:B------:R-:W-:Y:S01]  /*6020*/  FMUL R60, R60, R90 ;  /* 0x0000005a3c3c7220 */ /* 0x000fe20000400000 */
[----:B------:R-:W-:Y:S01]  /*6030*/  IADD3 R8, P0, R7, R10, RZ ;  /* 0x0000000a07087210 */ /* 0x000fe20007f1e0ff */
[-C--:B------:R-:W-:Y:S01]  /*6040*/  FMUL R61, R61, R90.reuse ;  /* 0x0000005a3d3d7220 */ /* 0x080fe20000400000 */
[----:B------:R-:W-:Y:S01]  /*6050*/  F2FP.F16.F32.PACK_AB R57, RZ, R57 ;  /* 0x00000039ff39723e */ /* 0x000fe200000000ff */
[----:B------:R-:W-:Y:S01]  /*6060*/  FMUL R63, R63, R90 ;  /* 0x0000005a3f3f7220 */ /* 0x000fe20000400000 */
[----:B------:R-:W-:Y:S01]  /*6070*/  F2FP.F16.F32.PACK_AB R58, RZ, R58 ;  /* 0x0000003aff3a723e */ /* 0x000fe200000000ff */
[----:B------:R-:W-:Y:S01]  /*6080*/  IMAD.X R9, R5, 0x1, R11, P0 ;  /* 0x0000000105097824 */ /* 0x000fe200000e060b */
[----:B------:R-:W-:Y:S01]  /*6090*/  ISETP.GT.AND P0, PT, R3, 0x8, P3 ;  /* 0x000000080300780c */ /* 0x000fe20001f04270 */
[----:B------:R-:W-:Y:S01]  /*60a0*/  @P1 STG.E.U16 desc[UR36][R10.64+0x2], R57 ;  /* 0x000002390a001986 */ /* 0x000fe2000c101524 */
[----:B------:R-:W-:Y:S01]  /*60b0*/  F2FP.F16.F32.PACK_AB R59, RZ, R59 ;  /* 0x0000003bff3b723e */ /* 0x000fe200000000ff */
[----:B------:R-:W-:Y:S01]  /*60c0*/  FMUL R62, R62, R90 ;  /* 0x0000005a3e3e7220 */ /* 0x000fe20000400000 */
[----:B------:R-:W-:Y:S01]  /*60d0*/  SHF.L.U64.HI R13, R97, 0x1, R94 ;  /* 0x00000001610d7819 */ /* 0x000fe2000001025e */
[----:B------:R-:W-:Y:S01]  /*60e0*/  @P2 STG.E.U16 desc[UR36][R8.64], R58 ;  /* 0x0000003a08002986 */ /* 0x000fe2000c101524 */
[----:B------:R-:W-:Y:S01]  /*60f0*/  IADD3 R6, P1, P2, R23, R10, R7 ;  /* 0x0000000a17067210 */ /* 0x000fe20007a3e007 */
[-C--:B------:R-:W-:Y:S01]  /*6100*/  FMUL R64, R64, R90.reuse ;  /* 0x0000005a40407220 */ /* 0x080fe20000400000 */
[C---:B------:R-:W-:Y:S01]  /*6110*/  ISETP.GT.AND P4, PT, R4.reuse, 0x8, PT ;  /* 0x000000080400780c */ /* 0x040fe20003f84270 */
[-C--:B------:R-:W-:Y:S01]  /*6120*/  FMUL R65, R65, R90.reuse ;  /* 0x0000005a41417220 */ /* 0x080fe20000400000 */
[----:B------:R-:W-:Y:S01]  /*6130*/  ISETP.GT.AND P3, PT, R4, 0x9, PT ;  /* 0x000000090400780c */ /* 0x000fe20003f64270 */
[-C--:B------:R-:W-:Y:S01]  /*6140*/  FMUL R66, R66, R90.reuse ;  /* 0x0000005a42427220 */ /* 0x080fe20000400000 */
[----:B------:R-:W-:Y:S01]  /*6150*/  IADD3.X R7, R13, R11, R5, P1, P2 ;  /* 0x0000000b0d077210 */ /* 0x000fe20000fe4405 */
[----:B------:R-:W-:Y:S01]  /*6160*/  @P0 STG.E.U16 desc[UR36][R8.64+0x2], R59 ;  /* 0x0000023b08000986 */ /* 0x000fe2000c101524 */
[----:B------:R-:W-:Y:S01]  /*6170*/  ISETP.GT.AND P1, PT, R3, RZ, P4 ;  /* 0x000000ff0300720c */ /* 0x000fe20002724270 */
[-C--:B------:R-:W-:Y:S01]  /*6180*/  FMUL R67, R67, R90.reuse ;  /* 0x0000005a43437220 */ /* 0x080fe20000400000 */
[----:B------:R-:W-:Y:S01]  /*6190*/  ISETP.GT.AND P0, PT, R3, RZ, P3 ;  /* 0x000000ff0300720c */ /* 0x000fe20001f04270 */
[----:B------:R-:W-:Y:S01]  /*61a0*/  FMUL R68, R68, R90 ;  /* 0x0000005a44447220 */ /* 0x000fe20000400000 */
[----:B------:R-:W-:Y:S01]  /*61b0*/  F2FP.F16.F32.PACK_AB R60, RZ, R60 ;  /* 0x0000003cff3c723e */ /* 0x000fe200000000ff */
[-C--:B------:R-:W-:Y:S01]  /*61c0*/  FMUL R69, R69, R90.reuse ;  /* 0x0000005a45457220 */ /* 0x080fe20000400000 */
[----:B------:R-:W-:Y:S01]  /*61d0*/  F2FP.F16.F32.PACK_AB R61, RZ, R61 ;  /* 0x0000003dff3d723e */ /* 0x000fe200000000ff */
[-C--:B------:R-:W-:Y:S01]  /*61e0*/  FMUL R70, R70, R90.reuse ;  /* 0x0000005a46467220 */ /* 0x080fe20000400000 */
[----:B------:R-:W-:Y:S01]  /*61f0*/  F2FP.F16.F32.PACK_AB R63, RZ, R63 ;  /* 0x0000003fff3f723e */ /* 0x000fe200000000ff */
[----:B------:R-:W-:Y:S01]  /*6200*/  FMUL R71, R71, R90 ;  /* 0x0000005a47477220 */ /* 0x000fe20000400000 */
[----:B------:R-:W-:Y:S01]  /*6210*/  F2FP.F16.F32.PACK_AB R62, RZ, R62 ;  /* 0x0000003eff3e723e */ /* 0x000fe200000000ff */
[----:B------:R-:W-:Y:S01]  /*6220*/  FMUL R72, R72, R90 ;  /* 0x0000005a48487220 */ /* 0x000fe20000400000 */
[----:B------:R-:W-:Y:S01]  /*6230*/  F2FP.F16.F32.PACK_AB R64, RZ, R64 ;  /* 0x00000040ff40723e */ /* 0x000fe200000000ff */
[----:B------:R-:W-:Y:S01]  /*6240*/  @P1 STG.E.U16 desc[UR36][R10.64+0x10], R60 ;  /* 0x0000103c0a001986 */ /* 0x000fe2000c101524 */
[----:B------:R-:W-:Y:S01]  /*6250*/  ISETP.GT.AND P1, PT, R3, 0x8, P4 ;  /* 0x000000080300780c */ /* 0x000fe20002724270 */
[-C--:B------:R-:W-:Y:S01]  /*6260*/  FMUL R73, R73, R90.reuse ;  /* 0x0000005a49497220 */ /* 0x080fe20000400000 */
[----:B------:R-:W-:Y:S01]  /*6270*/  ISETP.GT.AND P2, PT, R4, 0x11, PT ;  /* 0x000000110400780c */ /* 0x000fe20003f44270 */
[----:B------:R-:W-:Y:S01]  /*6280*/  @P0 STG.E.U16 desc[UR36][R10.64+0x12], R61 ;  /* 0x0000123d0a000986 */ /* 0x000fe2000c101524 */
[----:B------:R-:W-:Y:S01]  /*6290*/  ISETP.GT.AND P0, PT, R3, 0x8, P3 ;  /* 0x000000080300780c */ /* 0x000fe20001f04270 */
[-C--:B------:R-:W-:Y:S01]  /*62a0*/  FMUL R74, R74, R90.reuse ;  /* 0x0000005a4a4a7220 */ /* 0x080fe20000400000 */
[----:B------:R-:W-:Y:S01]  /*62b0*/  ISETP.GT.AND P3, PT, R4, 0x10, PT ;  /* 0x000000100400780c */ /* 0x000fe20003f64270 */
[-C--:B------:R-:W-:Y:S01]  /*62c0*/  FMUL R75, R75, R90.reuse ;  /* 0x0000005a4b4b7220 */ /* 0x080fe20000400000 */
[----:B------:R-:W-:Y:S01]  /*62d0*/  F2FP.F16.F32.PACK_AB R65, RZ, R65 ;  /* 0x00000041ff41723e */ /* 0x000fe200000000ff */
[----:B------:R-:W-:Y:S01]  /*62e0*/  FMUL R76, R76, R90 ;  /* 0x0000005a4c4c7220 */ /* 0x000fe20000400000 */
[----:B------:R-:W-:Y:S01]  /*62f0*/  F2FP.F16.F32.PACK_AB R66, RZ, R66 ;  /* 0x00000042ff42723e */ /* 0x000fe200000000ff */
[----:B------:R-:W-:Y:S01]  /*6300*/  FMUL R77, R77, R90 ;  /* 0x0000005a4d4d7220 */ /* 0x000fe20000400000 */
[----:B------:R-:W-:Y:S01]  /*6310*/  F2FP.F16.F32.PACK_AB R67, RZ, R67 ;  /* 0x00000043ff43723e */ /* 0x000fe200000000ff */
[----:B------:R-:W-:Y:S01]  /*6320*/  @P1 STG.E.U16 desc[UR36][R8.64+0x10], R62 ;  /* 0x0000103e08001986 */ /* 0x000fe2000c101524 */
[----:B------:R-:W-:Y:S01]  /*6330*/  F2FP.F16.F32.PACK_AB R68, RZ, R68 ;  /* 0x00000044ff44723e */ /* 0x000fe200000000ff */
[-C--:B------:R-:W-:Y:S01]  /*6340*/  FMUL R78, R78, R90.reuse ;  /* 0x0000005a4e4e7220 */ /* 0x080fe20000400000 */
[----:B------:R-:W-:Y:S01]  /*6350*/  ISETP.GT.AND P1, PT, R4, 0x19, PT ;  /* 0x000000190400780c */ /* 0x000fe20003f24270 */
[----:B------:R-:W-:Y:S01]  /*6360*/  @P0 STG.E.U16 desc[UR36][R8.64+0x12], R63 ;  /* 0x0000123f08000986 */ /* 0x000fe2000c101524 */
[----:B------:R-:W-:Y:S01]  /*6370*/  ISETP.GT.AND P0, PT, R3, RZ, P3 ;  /* 0x000000ff0300720c */ /* 0x000fe20001f04270 */
[-C--:B------:R-:W-:Y:S01]  /*6380*/  FMUL R79, R79, R90.reuse ;  /* 0x0000005a4f4f7220 */ /* 0x080fe20000400000 */
[----:B------:R-:W-:Y:S01]  /*6390*/  F2FP.F16.F32.PACK_AB R69, RZ, R69 ;  /* 0x00000045ff45723e */ /* 0x000fe200000000ff */
[----:B------:R-:W-:Y:S01]  /*63a0*/  FMUL R80, R80, R90 ;  /* 0x0000005a50507220 */ /* 0x000fe20000400000 */
[----:B------:R-:W-:Y:S01]  /*63b0*/  F2FP.F16.F32.PACK_AB R70, RZ, R70 ;  /* 0x00000046ff46723e */ /* 0x000fe200000000ff */
        /* <DEDUP_REMOVED lines=8> */
[----:B------:R-:W-:Y:S01]  /*6440*/  @P0 STG.E.U16 desc[UR36][R10.64+0x20], R64 ;  /* 0x000020400a000986 */ /* 0x000fe2000c101524 */
[----:B------:R-:W-:Y:S01]  /*6450*/  ISETP.GT.AND P0, PT, R3, RZ, P2 ;  /* 0x000000ff0300720c */ /* 0x000fe20001704270 */
[-C--:B------:R-:W-:Y:S01]  /*6460*/  FMUL R85, R85, R90.reuse ;  /* 0x0000005a55557220 */ /* 0x080fe20000400000 */
[----:B------:R-:W-:Y:S01]  /*6470*/  F2FP.F16.F32.PACK_AB R75, RZ, R75 ;  /* 0x0000004bff4b723e */ /* 0x000fe200000000ff */
[-C--:B------:R-:W-:Y:S01]  /*6480*/  FMUL R86, R86, R90.reuse ;  /* 0x0000005a56567220 */ /* 0x080fe20000400000 */
[----:B------:R-:W-:Y:S01]  /*6490*/  ISETP.GT.AND P5, PT, R4, 0x28, PT ;  /* 0x000000280400780c */ /* 0x000fe20003fa4270 */
[----:B------:R-:W-:Y:S01]  /*64a0*/  FMUL R87, R87, R90 ;  /* 0x0000005a57577220 */ /* 0x000fe20000400000 */
[----:B------:R-:W-:Y:S01]  /*64b0*/  F2FP.F16.F32.PACK_AB R76, RZ, R76 ;  /* 0x0000004cff4c723e */ /* 0x000fe200000000ff */
[-C--:B------:R-:W-:Y:S01]  /*64c0*/  FMUL R24, R24, R90.reuse ;  /* 0x0000005a18187220 */ /* 0x080fe20000400000 */
[----:B------:R-:W-:Y:S01]  /*64d0*/  ISETP.GT.AND P4, PT, R4, 0x29, PT ;  /* 0x000000290400780c */ /* 0x000fe20003f84270 */
[-C--:B------:R-:W-:Y:S01]  /*64e0*/  FMUL R25, R25, R90.reuse ;  /* 0x0000005a19197220 */ /* 0x080fe20000400000 */
[----:B------:R-:W-:Y:S01]  /*64f0*/  F2FP.F16.F32.PACK_AB R77, RZ, R77 ;  /* 0x0000004dff4d723e */ /* 0x000fe200000000ff */
[----:B------:R-:W-:Y:S01]  /*6500*/  FMUL R26, R26, R90 ;  /* 0x0000005a1a1a7220 */ /* 0x000fe20000400000 */
[----:B------:R-:W-:Y:S01]  /*6510*/  F2FP.F16.F32.PACK_AB R78, RZ, R78 ;  /* 0x0000004eff4e723e */ /* 0x000fe200000000ff */
[----:B------:R-:W-:Y:S01]  /*6520*/  @P0 STG.E.U16 desc[UR36][R10.64+0x22], R65 ;  /* 0x000022410a000986 */ /* 0x000fe2000c101524 */
[----:B------:R-:W-:Y:S01]  /*6530*/  ISETP.GT.AND P0, PT, R3, 0x8, P3 ;  /* 0x000000080300780c */ /* 0x000fe20001f04270 */
[-C--:B------:R-:W-:Y:S01]  /*6540*/  FMUL R27, R27, R90.reuse ;  /* 0x0000005a1b1b7220 */ /* 0x080fe20000400000 */
[----:B------:R-:W-:Y:S01]  /*6550*/  F2FP.F16.F32.PACK_AB R79, RZ, R79 ;  /* 0x0000004fff4f723e */ /* 0x000fe200000000ff */
[-C--:B------:R-:W-:Y:S01]  /*6560*/  FMUL R28, R28, R90.reuse ;  /* 0x0000005a1c1c7220 */ /* 0x080fe20000400000 */
[----:B------:R-:W-:Y:S01]  /*6570*/  ISETP.GT.AND P3, PT, R4, 0x30, PT ;  /* 0x000000300400780c */ /* 0x000fe20003f64270 */
        /* <DEDUP_REMOVED lines=8> */
[----:B------:R-:W-:Y:S01]  /*6600*/  @P0 STG.E.U16 desc[UR36][R8.64+0x20], R66 ;  /* 0x0000204208000986 */ /* 0x000fe2000c101524 */
[----:B------:R-:W-:Y:S01]  /*6610*/  ISETP.GT.AND P0, PT, R3, 0x8, P2 ;  /* 0x000000080300780c */ /* 0x000fe20001704270 */
[-C--:B------:R-:W-:Y:S01]  /*6620*/  FMUL R33, R33, R90.reuse ;  /* 0x0000005a21217220 */ /* 0x080fe20000400000 */
[----:B------:R-:W-:Y:S01]  /*6630*/  ISETP.GT.AND P2, PT, R4, 0x18, PT ;  /* 0x000000180400780c */ /* 0x000fe20003f44270 */
[----:B------:R-:W-:Y:S01]  /*6640*/  FMUL R34, R34, R90 ;  /* 0x0000005a22227220 */ /* 0x000fe20000400000 */
[----:B------:R-:W-:Y:S01]  /*6650*/  F2FP.F16.F32.PACK_AB R84, RZ, R84 ;  /* 0x00000054ff54723e */ /* 0x000fe200000000ff */
[-C--:B------:R-:W-:Y:S01]  /*6660*/  FMUL R35, R35, R90.reuse ;  /* 0x0000005a23237220 */ /* 0x080fe20000400000 */
[----:B------:R-:W-:Y:S01]  /*6670*/  P2R R5, PR, RZ, 0x20 ;  /* 0x00000020ff057803 */ /* 0x000fe20000000000 */
[-C--:B------:R-:W-:Y:S01]  /*6680*/  FMUL R36, R36, R90.reuse ;  /* 0x0000005a24247220 */ /* 0x080fe20000400000 */
[----:B------:R-:W-:Y:S01]  /*6690*/  F2FP.F16.F32.PACK_AB R85, RZ, R85 ;  /* 0x00000055ff55723e */ /* 0x000fe200000000ff */
[----:B------:R-:W-:Y:S01]  /*66a0*/  FMUL R37, R37, R90 ;  /* 0x0000005a25257220 */ /* 0x000fe20000400000 */
[----:B------:R-:W-:Y:S01]  /*66b0*/  F2FP.F16.F32.PACK_AB R86, RZ, R86 ;  /* 0x00000056ff56723e */ /* 0x000fe200000000ff */
[-C--:B------:R-:W-:Y:S01]  /*66c0*/  FMUL R38, R38, R90.reuse ;  /* 0x0000005a26267220 */ /* 0x080fe20000400000 */
[----:B------:R-:W-:Y:S01]  /*66d0*/  F2FP.F16.F32.PACK_AB R87, RZ, R87 ;  /* 0x00000057ff57723e */ /* 0x000fe200000000ff */
[----:B------:R-:W-:Y:S01]  /*66e0*/  @P0 STG.E.U16 desc[UR36][R8.64+0x22], R67 ;  /* 0x0000224308000986 */ /* 0x000fe2000c101524 */
[----:B------:R-:W-:Y:S01]  /*66f0*/  ISETP.GT.AND P0, PT, R3, RZ, P2 ;  /* 0x000000ff0300720c */ /* 0x000fe20001704270 */
        /* <DEDUP_REMOVED lines=36> */
[----:B------:R-:W-:Y:S01]  /*6940*/  FMUL R55, R55, R90 ;  /* 0x0000005a37377220 */ /* 0x000fe20000400000 */
[----:B------:R-:W-:-:S02]  /*6950*/  F2FP.F16.F32.PACK_AB R39, RZ, R39 ;  /* 0x00000027ff27723e */ /* 0x000fc400000000ff */
[----:B------:R-:W-:Y:S01]  /*6960*/  F2FP.F16.F32.PACK_AB R40, RZ, R40 ;  /* 0x00000028ff28723e */ /* 0x000fe200000000ff */
[----:B------:R-:W-:Y:S01]  /*6970*/  @P0 STG.E.U16 desc[UR36][R8.64+0x30], R70 ;  /* 0x0000304608000986 */ /* 0x000fe2000c101524 */
[----:B------:R-:W-:Y:S02]  /*6980*/  ISETP.GT.AND P0, PT, R3, 0x8, P1 ;  /* 0x000000080300780c */ /* 0x000fe40000f04270 */
[----:B------:R-:W-:Y:S02]  /*6990*/  ISETP.GT.AND P1, PT, R4, 0x21, PT ;  /* 0x000000210400780c */ /* 0x000fe40003f24270 */
[----:B------:R-:W-:Y:S02]  /*69a0*/  F2FP.F16.F32.PACK_AB R41, RZ, R41 ;  /* 0x00000029ff29723e */ /* 0x000fe400000000ff */
[----:B------:R-:W-:Y:S02]  /*69b0*/  F2FP.F16.F32.PACK_AB R42, RZ, R42 ;  /* 0x0000002aff2a723e */ /* 0x000fe400000000ff */
[----:B------:R-:W-:-:S02]  /*69c0*/  F2FP.F16.F32.PACK_AB R43, RZ, R43 ;  /* 0x0000002bff2b723e */ /* 0x000fc400000000ff */
[----:B------:R-:W-:Y:S02]  /*69d0*/  F2FP.F16.F32.PACK_AB R44, RZ, R44 ;  /* 0x0000002cff2c723e */ /* 0x000fe400000000ff */
[----:B------:R-:W-:Y:S01]  /*69e0*/  F2FP.F16.F32.PACK_AB R45, RZ, R45 ;  /* 0x0000002dff2d723e */ /* 0x000fe200000000ff */
[----:B------:R-:W-:Y:S01]  /*69f0*/  @P0 STG.E.U16 desc[UR36][R8.64+0x32], R71 ;  /* 0x0000324708000986 */ /* 0x000fe2000c101524 */
[----:B------:R-:W-:Y:S02]  /*6a00*/  ISETP.GT.AND P0, PT, R3, RZ, P2 ;  /* 0x000000ff0300720c */ /* 0x000fe40001704270 */
[----:B------:R-:W-:Y:S02]  /*6a10*/  F2FP.F16.F32.PACK_AB R46, RZ, R46 ;  /* 0x0000002eff2e723e */ /* 0x000fe400000000ff */
[----:B------:R-:W-:Y:S02]  /*6a20*/  F2FP.F16.F32.PACK_AB R47, RZ, R47 ;  /* 0x0000002fff2f723e */ /* 0x000fe400000000ff */
[----:B------:R-:W-:-:S02]  /*6a30*/  F2FP.F16.F32.PACK_AB R48, RZ, R48 ;  /* 0x00000030ff30723e */ /* 0x000fc400000000ff */
[----:B------:R-:W-:Y:S02]  /*6a40*/  F2FP.F16.F32.PACK_AB R49, RZ, R49 ;  /* 0x00000031ff31723e */ /* 0x000fe400000000ff */
[----:B------:R-:W-:Y:S02]  /*6a50*/  F2FP.F16.F32.PACK_AB R50, RZ, R50 ;  /* 0x00000032ff32723e */ /* 0x000fe400000000ff */
[----:B------:R-:W-:Y:S01]  /*6a60*/  F2FP.F16.F32.PACK_AB R51, RZ, R51 ;  /* 0x00000033ff33723e */ /* 0x000fe200000000ff */
[----:B------:R-:W-:Y:S01]  /*6a70*/  @P0 STG.E.U16 desc[UR36][R10.64+0x40], R72 ;  /* 0x000040480a000986 */ /* 0x000fe2000c101524 */
[----:B------:R-:W-:Y:S02]  /*6a80*/  ISETP.GT.AND P0, PT, R3, RZ, P1 ;  /* 0x000000ff0300720c */ /* 0x000fe40000f04270 */
[----:B------:R-:W-:Y:S02]  /*6a90*/  F2FP.F16.F32.PACK_AB R52, RZ, R52 ;  /* 0x00000034ff34723e */ /* 0x000fe400000000ff */
[----:B------:R-:W-:-:S02]  /*6aa0*/  F2FP.F16.F32.PACK_AB R53, RZ, R53 ;  /* 0x00000035ff35723e */ /* 0x000fc400000000ff */
[----:B------:R-:W-:Y:S02]  /*6ab0*/  F2FP.F16.F32.PACK_AB R54, RZ, R54 ;  /* 0x00000036ff36723e */ /* 0x000fe400000000ff */
[----:B------:R-:W-:-:S05]  /*6ac0*/  F2FP.F16.F32.PACK_AB R55, RZ, R55 ;  /* 0x00000037ff37723e */ /* 0x000fca00000000ff */
[----:B------:R-:W-:Y:S01]  /*6ad0*/  @P0 STG.E.U16 desc[UR36][R10.64+0x42], R73 ;  /* 0x000042490a000986 */ /* 0x000fe2000c101524 */
[----:B------:R-:W-:Y:S02]  /*6ae0*/  ISETP.GT.AND P0, PT, R3, 0x8, P2 ;  /* 0x000000080300780c */ /* 0x000fe40001704270 */
[----:B------:R-:W-:-:S11]  /*6af0*/  ISETP.GT.AND P2, PT, R4, 0x38, PT ;  /* 0x000000380400780c */ /* 0x000fd60003f44270 */
[----:B------:R-:W-:Y:S01]  /*6b00*/  @P0 STG.E.U16 desc[UR36][R8.64+0x40], R74 ;  /* 0x0000404a08000986 */ /* 0x000fe2000c101524 */
[----:B------:R-:W-:-:S13]  /*6b10*/  ISETP.GT.AND P0, PT, R3, 0x8, P1 ;  /* 0x000000080300780c */ /* 0x000fda0000f04270 */
[----:B------:R-:W-:Y:S01]  /*6b20*/  @P0 STG.E.U16 desc[UR36][R8.64+0x42], R75 ;  /* 0x0000424b08000986 */ /* 0x000fe2000c101524 */
[----:B------:R-:W-:-:S13]  /*6b30*/  ISETP.GT.AND P0, PT, R3, RZ, P5 ;  /* 0x000000ff0300720c */ /* 0x000fda0002f04270 */
[----:B------:R-:W-:Y:S01]  /*6b40*/  @P0 STG.E.U16 desc[UR36][R10.64+0x50], R76 ;  /* 0x0000504c0a000986 */ /* 0x000fe2000c101524 */
[----:B------:R-:W-:-:S13]  /*6b50*/  ISETP.GT.AND P0, PT, R3, RZ, P4 ;  /* 0x000000ff0300720c */ /* 0x000fda0002704270 */
[----:B------:R-:W-:Y:S01]  /*6b60*/  @P0 STG.E.U16 desc[UR36][R10.64+0x52], R77 ;  /* 0x0000524d0a000986 */ /* 0x000fe2000c101524 */
[----:B------:R-:W-:-:S13]  /*6b70*/  ISETP.GT.AND P0, PT, R3, 0x8, P5 ;  /* 0x000000080300780c */ /* 0x000fda0002f04270 */
[----:B------:R-:W-:Y:S01]  /*6b80*/  @P0 STG.E.U16 desc[UR36][R8.64+0x50], R78 ;  /* 0x0000504e08000986 */ /* 0x000fe2000c101524 */
[----:B------:R-:W-:-:S13]  /*6b90*/  ISETP.GT.AND P0, PT, R3, 0x8, P4 ;  /* 0x000000080300780c */ /* 0x000fda0002704270 */
[----:B------:R-:W-:Y:S01]  /*6ba0*/  @P0 STG.E.U16 desc[UR36][R8.64+0x52], R79 ;  /* 0x0000524f08000986 */ /* 0x000fe2000c101524 */
[----:B------:R-:W-:-:S13]  /*6bb0*/  ISETP.GT.AND P0, PT, R3, RZ, P3 ;  /* 0x000000ff0300720c */ /* 0x000fda0001f04270 */
[----:B------:R-:W-:Y:S01]  /*6bc0*/  @P0 STG.E.U16 desc[UR36][R10.64+0x60], R80 ;  /* 0x000060500a000986 */ /* 0x000fe2000c101524 */
[----:B------:R-:W-:-:S04]  /*6bd0*/  ISETP.GT.AND P0, PT, R4, 0x31, PT ;  /* 0x000000310400780c */ /* 0x000fc80003f04270 */
[----:B------:R-:W-:-:S13]  /*6be0*/  ISETP.GT.AND P1, PT, R3, RZ, P0 ;  /* 0x000000ff0300720c */ /* 0x000fda0000724270 */
[----:B------:R-:W-:Y:S01]  /*6bf0*/  @P1 STG.E.U16 desc[UR36][R10.64+0x62], R81 ;  /* 0x000062510a001986 */ /* 0x000fe2000c101524 */
[----:B------:R-:W-:-:S13]  /*6c00*/  ISETP.GT.AND P1, PT, R3, 0x8, P3 ;  /* 0x000000080300780c */ /* 0x000fda0001f24270 */
[----:B------:R-:W-:Y:S01]  /*6c10*/  @P1 STG.E.U16 desc[UR36][R8.64+0x60], R82 ;  /* 0x0000605208001986 */ /* 0x000fe2000c101524 */
[----:B------:R-:W-:-:S13]  /*6c20*/  ISETP.GT.AND P1, PT, R3, 0x8, P0 ;  /* 0x000000080300780c */ /* 0x000fda0000724270 */
[----:B------:R-:W-:Y:S01]  /*6c30*/  @P1 STG.E.U16 desc[UR36][R8.64+0x62], R83 ;  /* 0x0000625308001986 */ /* 0x000fe2000c101524 */
[----:B------:R-:W-:-:S05]  /*6c40*/  IADD3 R14, P1, R23, R8, RZ ;  /* 0x00000008170e7210 */ /* 0x000fca0007f3e0ff */
[----:B------:R-:W-:Y:S01]  /*6c50*/  IMAD.X R15, R13, 0x1, R9, P1 ;  /* 0x000000010d0f7824 */ /* 0x000fe200008e0609 */
[----:B------:R-:W-:-:S13]  /*6c60*/  ISETP.GT.AND P1, PT, R3, RZ, P2 ;  /* 0x000000ff0300720c */ /* 0x000fda0001724270 */
[----:B------:R-:W-:Y:S01]  /*6c70*/  @P1 STG.E.U16 desc[UR36][R10.64+0x70], R84 ;  /* 0x000070540a001986 */ /* 0x000fe2000c101524 */
[----:B------:R-:W-:-:S05]  /*6c80*/  IADD3 R20, P1, R23, R8, RZ ;  /* 0x0000000817147210 */ /* 0x000fca0007f3e0ff */
[----:B------:R-:W-:Y:S01]  /*6c90*/  IMAD.X R21, R13, 0x1, R9, P1 ;  /* 0x000000010d157824 */ /* 0x000fe200008e0609 */
[----:B------:R-:W-:-:S05]  /*6ca0*/  IADD3 R12, P1, R23, R10, RZ ;  /* 0x0000000a170c7210 */ /* 0x000fca0007f3e0ff */
[----:B------:R-:W-:Y:S01]  /*6cb0*/  IMAD.X R13, R13, 0x1, R11, P1 ;  /* 0x000000010d0d7824 */ /* 0x000fe200008e060b */
[----:B------:R-:W-:-:S04]  /*6cc0*/  ISETP.GT.AND P1, PT, R4, 0x39, PT ;  /* 0x000000390400780c */ /* 0x000fc80003f24270 */
[----:B------:R-:W-:-:S13]  /*6cd0*/  ISETP.GT.AND P5, PT, R3, RZ, P1 ;  /* 0x000000ff0300720c */ /* 0x000fda0000fa4270 */
[----:B------:R-:W-:Y:S01]  /*6ce0*/  @P5 STG.E.U16 desc[UR36][R10.64+0x72], R85 ;  /* 0x000072550a005986 */ /* 0x000fe2000c101524 */
[----:B------:R-:W-:-:S13]  /*6cf0*/  ISETP.GT.AND P5, PT, R3, 0x8, P2 ;  /* 0x000000080300780c */ /* 0x000fda00017a4270 */
[----:B------:R-:W-:Y:S01]  /*6d00*/  @P5 STG.E.U16 desc[UR36][R8.64+0x70], R86 ;  /* 0x0000705608005986 */ /* 0x000fe2000c101524 */
[----:B------:R-:W-:-:S13]  /*6d10*/  ISETP.GT.AND P5, PT, R3, 0x8, P1 ;  /* 0x000000080300780c */ /* 0x000fda0000fa4270 */
[----:B------:R0:W-:Y:S01]  /*6d20*/  @P5 STG.E.U16 desc[UR36][R8.64+0x72], R87 ;  /* 0x0000725708005986 */ /* 0x0001e2000c101524 */
[C---:B------:R-:W-:Y:S02]  /*6d30*/  ISETP.GT.AND P5, PT, R3.reuse, 0x80, P6 ;  /* 0x000000800300780c */ /* 0x040fe400037a4270 */
[----:B------:R-:W-:-:S11]  /*6d40*/  ISETP.GT.AND P6, PT, R3, 0x88, P6 ;  /* 0x000000880300780c */ /* 0x000fd600037c4270 */
[----:B------:R-:W-:Y:S01]  /*6d50*/  @P5 STG.E.U16 desc[UR36][R12.64], R24 ;  /* 0x000000180c005986 */ /* 0x000fe2000c101524 */
[----:B------:R-:W-:-:S04]  /*6d60*/  ISETP.GT.AND P5, PT, R4, 0x1, PT ;  /* 0x000000010400780c */ /* 0x000fc80003fa4270 */
[----:B------:R-:W-:-:S13]  /*6d70*/  ISETP.GT.AND P5, PT, R3, 0x80, P5 ;  /* 0x000000800300780c */ /* 0x000fda0002fa4270 */
[----:B0-----:R-:W-:Y:S02]  /*6d80*/  @P5 IMAD.MOV.U32 R8, RZ, RZ, R12 ;  /* 0x000000ffff085224 */ /* 0x001fe400078e000c */
[----:B------:R-:W-:-:S05]  /*6d90*/  @P5 IMAD.MOV.U32 R9, RZ, RZ, R13 ;  /* 0x000000ffff095224 */ /* 0x000fca00078e000d */
[----:B------:R0:W-:Y:S01]  /*6da0*/  @P5 STG.E.U16 desc[UR36][R8.64+0x2], R25 ;  /* 0x0000021908005986 */ /* 0x0001e2000c101524 */
[----:B------:R-:W-:-:S03]  /*6db0*/  ISETP.NE.AND P5, PT, R5, RZ, PT ;  /* 0x000000ff0500720c */ /* 0x000fc60003fa5270 */
[----:B------:R-:W-:Y:S01]  /*6dc0*/  @P6 STG.E.U16 desc[UR36][R14.64], R26 ;  /* 0x0000001a0e006986 */ /* 0x000fe2000c101524 */
[----:B------:R-:W-:-:S04]  /*6dd0*/  ISETP.GT.AND P6, PT, R4, 0x1, PT ;  /* 0x000000010400780c */ /* 0x000fc80003fc4270 */
[----:B------:R-:W-:-:S13]  /*6de0*/  ISETP.GT.AND P6, PT, R3, 0x88, P6 ;  /* 0x000000880300780c */ /* 0x000fda00037c4270 */
[----:B------:R-:W-:Y:S01]  /*6df0*/  @P6 STG.E.U16 desc[UR36][R20.64+0x2], R27 ;  /* 0x0000021b14006986 */ /* 0x000fe2000c101524 */
[----:B------:R-:W-:-:S04]  /*6e00*/  ISETP.GT.AND P6, PT, R4, 0x8, PT ;  /* 0x000000080400780c */ /* 0x000fc80003fc4270 */
[----:B------:R-:W-:-:S13]  /*6e10*/  ISETP.GT.AND P6, PT, R3, 0x80, P6 ;  /* 0x000000800300780c */ /* 0x000fda00037c4270 */
[----:B0-----:R-:W-:Y:S02]  /*6e20*/  @P6 IMAD.MOV.U32 R8, RZ, RZ, R12 ;  /* 0x000000ffff086224 */ /* 0x001fe400078e000c */
[----:B------:R-:W-:-:S05]  /*6e30*/  @P6 IMAD.MOV.U32 R9, RZ, RZ, R13 ;  /* 0x000000ffff096224 */ /* 0x000fca00078e000d */
[----:B------:R0:W-:Y:S01]  /*6e40*/  @P6 STG.E.U16 desc[UR36][R8.64+0x10], R28 ;  /* 0x0000101c08006986 */ /* 0x0001e2000c101524 */
[----:B------:R-:W-:-:S04]  /*6e50*/  ISETP.GT.AND P6, PT, R4, 0x9, PT ;  /* 0x000000090400780c */ /* 0x000fc80003fc4270 */
[----:B------:R-:W-:-:S13]  /*6e60*/  ISETP.GT.AND P6, PT, R3, 0x80, P6 ;  /* 0x000000800300780c */ /* 0x000fda00037c4270 */
[----:B0-----:R-:W-:Y:S02]  /*6e70*/  @P6 IMAD.MOV.U32 R8, RZ, RZ, R12 ;  /* 0x000000ffff086224 */ /* 0x001fe400078e000c */
[----:B------:R-:W-:-:S05]  /*6e80*/  @P6 IMAD.MOV.U32 R9, RZ, RZ, R13 ;  /* 0x000000ffff096224 */ /* 0x000fca00078e000d */
[----:B------:R0:W-:Y:S01]  /*6e90*/  @P6 STG.E.U16 desc[UR36][R8.64+0x12], R29 ;  /* 0x0000121d08006986 */ /* 0x0001e2000c101524 */
[----:B------:R-:W-:-:S04]  /*6ea0*/  ISETP.GT.AND P6, PT, R4, 0x8, PT ;  /* 0x000000080400780c */ /* 0x000fc80003fc4270 */
[----:B------:R-:W-:-:S13]  /*6eb0*/  ISETP.GT.AND P6, PT, R3, 0x88, P6 ;  /* 0x000000880300780c */ /* 0x000fda00037c4270 */
        /* <DEDUP_REMOVED lines=45> */
[----:B------:R-:W-:Y:S01]  /*7190*/  @P6 STG.E.U16 desc[UR36][R8.64+0x42], R41 ;  /* 0x0000422908006986 */ /* 0x000fe2000c101524 */
[----:B------:R-:W-:-:S04]  /*71a0*/  ISETP.GT.AND P6, PT, R4, 0x20, PT ;  /* 0x000000200400780c */ /* 0x000fc80003fc4270 */
[----:B------:R-:W-:-:S13]  /*71b0*/  ISETP.GT.AND P6, PT, R3, 0x88, P6 ;  /* 0x000000880300780c */ /* 0x000fda00037c4270 */
[----:B------:R-:W-:Y:S01]  /*71c0*/  @P6 STG.E.U16 desc[UR36][R6.64+0x40], R42 ;  /* 0x0000402a06006986 */ /* 0x000fe2000c101524 */
[----:B------:R-:W-:-:S04]  /*71d0*/  ISETP.GT.AND P6, PT, R4, 0x21, PT ;  /* 0x000000210400780c */ /* 0x000fc80003fc4270 */
[----:B------:R-:W-:-:S13]  /*71e0*/  ISETP.GT.AND P6, PT, R3, 0x88, P6 ;  /* 0x000000880300780c */ /* 0x000fda00037c4270 */
[----:B------:R-:W-:Y:S02]  /*71f0*/  @P6 IMAD.MOV.U32 R4, RZ, RZ, R6 ;  /* 0x000000ffff046224 */ /* 0x000fe400078e0006 */
[----:B------:R-:W-:-:S05]  /*7200*/  @P6 IMAD.MOV.U32 R5, RZ, RZ, R7 ;  /* 0x000000ffff056224 */ /* 0x000fca00078e0007 */
[----:B------:R0:W-:Y:S01]  /*7210*/  @P6 STG.E.U16 desc[UR36][R4.64+0x42], R43 ;  /* 0x0000422b04006986 */ /* 0x0001e2000c101524 */
[C---:B------:R-:W-:Y:S02]  /*7220*/  ISETP.GT.AND P6, PT, R3.reuse, 0x80, P5 ;  /* 0x000000800300780c */ /* 0x040fe40002fc4270 */
[----:B------:R-:W-:-:S11]  /*7230*/  ISETP.GT.AND P5, PT, R3, 0x88, P5 ;  /* 0x000000880300780c */ /* 0x000fd60002fa4270 */
[----:B0-----:R-:W-:Y:S02]  /*7240*/  @P6 IMAD.MOV.U32 R4, RZ, RZ, R12 ;  /* 0x000000ffff046224 */ /* 0x001fe400078e000c */
[----:B------:R-:W-:-:S05]  /*7250*/  @P6 IMAD.MOV.U32 R5, RZ, RZ, R13 ;  /* 0x000000ffff056224 */ /* 0x000fca00078e000d */
[----:B------:R0:W-:Y:S01]  /*7260*/  @P6 STG.E.U16 desc[UR36][R4.64+0x50], R44 ;  /* 0x0000502c04006986 */ /* 0x0001e2000c101524 */
[C---:B------:R-:W-:Y:S02]  /*7270*/  ISETP.GT.AND P6, PT, R3.reuse, 0x80, P4 ;  /* 0x000000800300780c */ /* 0x040fe400027c4270 */
[----:B------:R-:W-:-:S11]  /*7280*/  ISETP.GT.AND P4, PT, R3, 0x88, P4 ;  /* 0x000000880300780c */ /* 0x000fd60002784270 */
[----:B0-----:R-:W-:Y:S02]  /*7290*/  @P6 IMAD.MOV.U32 R4, RZ, RZ, R12 ;  /* 0x000000ffff046224 */ /* 0x001fe400078e000c */
[----:B------:R-:W-:-:S05]  /*72a0*/  @P6 IMAD.MOV.U32 R5, RZ, RZ, R13 ;  /* 0x000000ffff056224 */ /* 0x000fca00078e000d */
[----:B------:R0:W-:Y:S02]  /*72b0*/  @P6 STG.E.U16 desc[UR36][R4.64+0x52], R45 ;  /* 0x0000522d04006986 */ /* 0x0001e4000c101524 */
[----:B0-----:R-:W-:Y:S02]  /*72c0*/  @P5 IMAD.MOV.U32 R4, RZ, RZ, R6 ;  /* 0x000000ffff045224 */ /* 0x001fe400078e0006 */
[----:B------:R-:W-:-:S05]  /*72d0*/  @P5 IMAD.MOV.U32 R5, RZ, RZ, R7 ;  /* 0x000000ffff055224 */ /* 0x000fca00078e0007 */
[----:B------:R0:W-:Y:S01]  /*72e0*/  @P5 STG.E.U16 desc[UR36][R4.64+0x50], R46 ;  /* 0x0000502e04005986 */ /* 0x0001e2000c101524 */
[C---:B------:R-:W-:Y:S02]  /*72f0*/  ISETP.GT.AND P5, PT, R3.reuse, 0x80, P3 ;  /* 0x000000800300780c */ /* 0x040fe40001fa4270 */
[----:B------:R-:W-:Y:S01]  /*7300*/  ISETP.GT.AND P3, PT, R3, 0x88, P3 ;  /* 0x000000880300780c */ /* 0x000fe20001f64270 */
        /* <DEDUP_REMOVED lines=17> */
[----:B------:R0:W-:Y:S02]  /*7420*/  @P3 STG.E.U16 desc[UR36][R4.64+0x60], R50 ;  /* 0x0000603204003986 */ /* 0x0001e4000c101524 */
[----:B0-----:R-:W-:Y:S02]  /*7430*/  @P0 IMAD.MOV.U32 R4, RZ, RZ, R6 ;  /* 0x000000ffff040224 */ /* 0x001fe400078e0006 */
[----:B------:R-:W-:-:S05]  /*7440*/  @P0 IMAD.MOV.U32 R5, RZ, RZ, R7 ;  /* 0x000000ffff050224 */ /* 0x000fca00078e0007 */
[----:B------:R0:W-:Y:S02]  /*7450*/  @P0 STG.E.U16 desc[UR36][R4.64+0x62], R51 ;  /* 0x0000623304000986 */ /* 0x0001e4000c101524 */
[----:B0-----:R-:W-:Y:S02]  /*7460*/  @P5 IMAD.MOV.U32 R4, RZ, RZ, R12 ;  /* 0x000000ffff045224 */ /* 0x001fe400078e000c */
[----:B------:R-:W-:-:S05]  /*7470*/  @P5 IMAD.MOV.U32 R5, RZ, RZ, R13 ;  /* 0x000000ffff055224 */ /* 0x000fca00078e000d */
[----:B------:R0:W-:Y:S04]  /*7480*/  @P5 STG.E.U16 desc[UR36][R4.64+0x70], R52 ;  /* 0x0000703404005986 */ /* 0x0001e8000c101524 */
[----:B------:R1:W-:Y:S01]  /*7490*/  @P4 STG.E.U16 desc[UR36][R12.64+0x72], R53 ;  /* 0x000072350c004986 */ /* 0x0003e2000c101524 */
[----:B0-----:R-:W-:Y:S02]  /*74a0*/  @P2 IMAD.MOV.U32 R4, RZ, RZ, R6 ;  /* 0x000000ffff042224 */ /* 0x001fe400078e0006 */
[----:B------:R-:W-:-:S05]  /*74b0*/  @P2 IMAD.MOV.U32 R5, RZ, RZ, R7 ;  /* 0x000000ffff052224 */ /* 0x000fca00078e0007 */
[----:B------:R1:W-:Y:S04]  /*74c0*/  @P2 STG.E.U16 desc[UR36][R4.64+0x70], R54 ;  /* 0x0000703604002986 */ /* 0x0003e8000c101524 */
[----:B------:R1:W-:Y:S02]  /*74d0*/  @P1 STG.E.U16 desc[UR36][R6.64+0x72], R55 ;  /* 0x0000723706001986 */ /* 0x0003e4000c101524 */
.L_x_156:
[----:B------:R-:W-:Y:S05]  /*74e0*/  BSYNC B0 ;  /* 0x0000000000007941 */ /* 0x000fea0003800000 */
.L_x_32:
[----:B------:R-:W-:Y:S01]  /*74f0*/  IADD3 R16, P0, R16, UR38, RZ ;  /* 0x0000002610107c10 */ /* 0x000fe2000ff1e0ff */
[----:B------:R-:W-:Y:S01]  /*7500*/  ULDC.64 UR4, c[0x0][0x650] ;  /* 0x0001940000047ab9 */ /* 0x000fe20000000a00 */
[----:B------:R-:W-:Y:S01]  /*7510*/  PRMT R3, RZ, 0x7610, R3 ;  /* 0x00007610ff037816 */ /* 0x000fe20000000003 */
[----:B------:R-:W-:Y:S01]  /*7520*/  IMAD.MOV.U32 R103, RZ, RZ, -0x1 ;  /* 0xffffffffff677424 */ /* 0x000fe200078e00ff */
[----:B------:R-:W-:Y:S01]  /*7530*/  IADD3.X R17, R17, UR41, RZ, P0, !PT ;  /* 0x0000002911117c10 */ /* 0x000fe200087fe4ff */
[----:B------:R-:W-:Y:S01]  /*7540*/  IMAD.MOV.U32 R23, RZ, RZ, -0x1 ;  /* 0xffffffffff177424 */ /* 0x000fe200078e00ff */
[----:B------:R-:W-:-:S04]  /*7550*/  ISETP.GE.U32.AND P0, PT, R16, UR4, PT ;  /* 0x0000000410007c0c */ /* 0x000fc8000bf06070 */
[----:B------:R-:W-:-:S13]  /*7560*/  ISETP.GE.U32.AND.EX P0, PT, R17, UR5, PT, P0 ;  /* 0x0000000511007c0c */ /* 0x000fda000bf06100 */
[----:B------:R-:W-:Y:S05]  /*7570*/  @P0 BRA `(.L_x_157) ;  /* 0x00000004004c0947 */ /* 0x000fea0003800000 */
[----:B----4-:R-:W4:Y:S01]  /*7580*/  LDC.64 R10, c[0x0][0x628] ;  /* 0x00018a00ff0a7b82 */ /* 0x010f220000000a00 */
[----:B01----:R-:W0:Y:S01]  /*7590*/  S2R R12, SR_CTAID.X ;  /* 0x00000000000c7919 */ /* 0x003e220000002500 */
[----:B------:R-:W-:Y:S02]  /*75a0*/  IMAD.MOV.U32 R8, RZ, RZ, R16 ;  /* 0x000000ffff087224 */ /* 0x000fe400078e0010 */
[----:B------:R-:W-:Y:S01]  /*75b0*/  IMAD.MOV.U32 R9, RZ, RZ, R17 ;  /* 0x000000ffff097224 */ /* 0x000fe200078e0011 */
[----:B------:R-:W1:Y:S03]  /*75c0*/  S2R R20, SR_CTAID.Y ;  /* 0x0000000000147919 */ /* 0x000e660000002600 */
[----:B------:R-:W0:Y:S08]  /*75d0*/  LDC R0, c[0x0][0x630] ;  /* 0x00018c00ff007b82 */ /* 0x000e300000000800 */
[----:B------:R-:W0:Y:S01]  /*75e0*/  LDC.64 R14, c[0x0][0x620] ;  /* 0x00018800ff0e7b82 */ /* 0x000e220000000a00 */
[----:B----4-:R-:W-:-:S04]  /*75f0*/  ISETP.NE.U32.AND P0, PT, R10, RZ, PT ;  /* 0x000000ff0a00720c */ /* 0x010fc80003f05070 */
[----:B------:R-:W-:-:S13]  /*7600*/  ISETP.NE.AND.EX P0, PT, R11, RZ, PT, P0 ;  /* 0x000000ff0b00720c */ /* 0x000fda0003f05300 */
[----:B01----:R-:W-:Y:S05]  /*7610*/  @!P0 BRA `(.L_x_158) ;  /* 0x0000000000288947 */ /* 0x003fea0003800000 */
        /* <DEDUP_REMOVED lines=10> */
.L_x_158:
[-CC-:B------:R-:W-:Y:S01]  /*76c0*/  SHF.R.U64 R23, R8, R0.reuse, R9.reuse ;  /* 0x0000000008177219 */ /* 0x180fe20000001209 */
[----:B------:R-:W0:Y:S01]  /*76d0*/  LDC.64 R26, c[0x0][0x640] ;  /* 0x00019000ff1a7b82 */ /* 0x000e220000000a00 */
[----:B------:R-:W-:Y:S01]  /*76e0*/  SHF.R.U32.HI R0, RZ, R0, R9 ;  /* 0x00000000ff007219 */ /* 0x000fe20000011609 */
[----:B------:R-:W-:Y:S01]  /*76f0*/  ULDC UR4, c[0x0][0x150] ;  /* 0x0000540000047ab9 */ /* 0x000fe20000000800 */
[----:B------:R-:W-:Y:S02]  /*7700*/  IADD3 R3, P0, RZ, -R23, RZ ;  /* 0x80000017ff037210 */ /* 0x000fe40007f1e0ff */
[----:B------:R-:W-:-:S03]  /*7710*/  I2FP.F32.U32 R7, R12 ;  /* 0x0000000c00077245 */ /* 0x000fc60000201000 */
[----:B------:R-:W1:Y:S01]  /*7720*/  LDC R6, c[0x0][0x618] ;  /* 0x00018600ff067b82 */ /* 0x000e620000000800 */
[----:B------:R-:W-:Y:S02]  /*7730*/  IMAD.X R5, RZ, RZ, ~R0, P0 ;  /* 0x000000ffff057224 */ /* 0x000fe400000e0e00 */
[----:B------:R-:W-:Y:S01]  /*7740*/  FMUL R7, R7, UR4 ;  /* 0x0000000407077c20 */ /* 0x000fe20008400000 */
[----:B------:R-:W-:Y:S01]  /*7750*/  ULDC UR4, c[0x0][0x154] ;  /* 0x0000550000047ab9 */ /* 0x000fe20000000800 */
[-C--:B------:R-:W-:Y:S02]  /*7760*/  IMAD R0, R5, R14.reuse, RZ ;  /* 0x0000000e05007224 */ /* 0x080fe400078e02ff */
[C---:B------:R-:W-:Y:S01]  /*7770*/  IMAD.WIDE.U32 R4, R3.reuse, R14, R16 ;  /* 0x0000000e03047225 */ /* 0x040fe200078e0010 */
[----:B------:R-:W4:Y:S01]  /*7780*/  LDC R11, c[0x0][0x608] ;  /* 0x00018200ff0b7b82 */ /* 0x000f220000000800 */
[----:B------:R-:W2:Y:S02]  /*7790*/  F2I.U32.TRUNC.NTZ R7, R7 ;  /* 0x0000000700077305 */ /* 0x000ea4000020f000 */
[----:B------:R-:W-:-:S04]  /*77a0*/  IMAD R3, R3, R15, R0 ;  /* 0x0000000f03037224 */ /* 0x000fc800078e0200 */
[----:B------:R-:W-:Y:S01]  /*77b0*/  IMAD.IADD R3, R5, 0x1, R3 ;  /* 0x0000000105037824 */ /* 0x000fe200078e0203 */
[----:B------:R-:W3:Y:S01]  /*77c0*/  LDC R8, c[0x0][0x658] ;  /* 0x00019600ff087b82 */ /* 0x000ee20000000800 */
[----:B------:R-:W-:Y:S02]  /*77d0*/  I2FP.F32.U32 R5, R20 ;  /* 0x0000001400057245 */ /* 0x000fe40000201000 */
[----:B0-----:R-:W-:-:S04]  /*77e0*/  ISETP.NE.U32.AND P0, PT, R26, RZ, PT ;  /* 0x000000ff1a00720c */ /* 0x001fc80003f05070 */
[----:B------:R-:W-:Y:S01]  /*77f0*/  ISETP.NE.AND.EX P0, PT, R27, RZ, PT, P0 ;  /* 0x000000ff1b00720c */ /* 0x000fe20003f05300 */
[----:B------:R-:W0:Y:S01]  /*7800*/  LDC R9, c[0x0][0x144] ;  /* 0x00005100ff097b82 */ /* 0x000e220000000800 */
[-C--:B-1----:R-:W-:Y:S01]  /*7810*/  SHF.R.U32.HI R0, RZ, R6.reuse, R3 ;  /* 0x00000006ff007219 */ /* 0x082fe20000011603 */
[----:B--2---:R-:W-:Y:S01]  /*7820*/  IMAD.MOV R7, RZ, RZ, -R7 ;  /* 0x000000ffff077224 */ /* 0x004fe200078e0a07 */
[----:B------:R-:W-:Y:S01]  /*7830*/  SHF.R.U64 R13, R4, R6, R3 ;  /* 0x00000006040d7219 */ /* 0x000fe20000001203 */
[----:B------:R-:W-:-:S04]  /*7840*/  FMUL R6, R5, UR4 ;  /* 0x0000000405067c20 */ /* 0x000fc80008400000 */
[----:B------:R-:W1:Y:S01]  /*7850*/  LDC R21, c[0x0][0x148] ;  /* 0x00005200ff157b82 */ /* 0x000e620000000800 */
[-CC-:B----4-:R-:W-:Y:S02]  /*7860*/  SHF.R.U64 R10, R13, R11.reuse, R0.reuse ;  /* 0x0000000b0d0a7219 */ /* 0x190fe40000001200 */
[----:B------:R-:W-:Y:S02]  /*7870*/  SHF.R.U32.HI R3, RZ, R11, R0 ;  /* 0x0000000bff037219 */ /* 0x000fe40000011600 */
[----:B------:R2:W4:Y:S03]  /*7880*/  F2I.U32.TRUNC.NTZ R0, R6 ;  /* 0x0000000600007305 */ /* 0x000526000020f000 */
[----:B------:R-:W1:Y:S01]  /*7890*/  LDC R14, c[0x0][0x648] ;  /* 0x00019200ff0e7b82 */ /* 0x000e620000000800 */
[-CC-:B---3--:R-:W-:Y:S02]  /*78a0*/  SHF.R.U64 R15, R10, R8.reuse, R3.reuse ;  /* 0x000000080a0f7219 */ /* 0x188fe40000001203 */
[----:B------:R-:W-:-:S03]  /*78b0*/  SHF.R.U32.HI R5, RZ, R8, R3 ;  /* 0x00000008ff057219 */ /* 0x000fc60000011603 */
[----:B------:R-:W-:Y:S02]  /*78c0*/  IMAD.MOV.U32 R4, RZ, RZ, R15 ;  /* 0x000000ffff047224 */ /* 0x000fe400078e000f */
[----:B------:R-:W3:Y:S01]  /*78d0*/  LDC R24, c[0x0][0x638] ;  /* 0x00018e00ff187b82 */ /* 0x000ee20000000800 */
[----:B0-----:R-:W-:-:S07]  /*78e0*/  IMAD R25, R9, R7, R12 ;  /* 0x0000000709197224 */ /* 0x001fce00078e020c */
[----:B------:R-:W0:Y:S08]  /*78f0*/  LDC R28, c[0x0][0x610] ;  /* 0x00018400ff1c7b82 */ /* 0x000e300000000800 */
[----:B------:R-:W0:Y:S01]  /*7900*/  LDC R29, c[0x0][0x600] ;  /* 0x00018000ff1d7b82 */ /* 0x000e220000000800 */
[----:B--2-4-:R-:W-:Y:S05]  /*7910*/  @!P0 BRA `(.L_x_159) ;  /* 0x0000000000288947 */ /* 0x014fea0003800000 */
[----:B------:R-:W2:Y:S02]  /*7920*/  LDC R4, c[0x0][0x64c] ;  /* 0x00019300ff047b82 */ /* 0x000ea40000000800 */
[----:B--2---:R-:W-:-:S05]  /*7930*/  IADD3 R3, P0, R15, R4, RZ ;  /* 0x000000040f037210 */ /* 0x004fca0007f1e0ff */
        /* <DEDUP_REMOVED lines=8> */
.L_x_159:
[----:B------:R-:W-:Y:S02]  /*79c0*/  ISETP.NE.AND P0, PT, R2, 0x1, PT ;  /* 0x000000010200780c */ /* 0x000fe40003f05270 */
[----:B-1----:R-:W-:Y:S01]  /*79d0*/  SHF.R.U64 R3, R4, R14, R5 ;  /* 0x0000000e04037219 */ /* 0x002fe20000001205 */
[----:B------:R-:W-:Y:S01]  /*79e0*/  IMAD.MOV R5, RZ, RZ, -R0 ;  /* 0x000000ffff057224 */ /* 0x000fe200078e0a00 */
[----:B------:R-:W-:Y:S02]  /*79f0*/  LOP3.LUT R0, R10, R101, RZ, 0xc0, !PT ;  /* 0x000000650a007212 */ /* 0x000fe400078ec0ff */
[----:B------:R-:W-:Y:S01]  /*7a00*/  LOP3.LUT R6, R13, R100, RZ, 0xc0, !PT ;  /* 0x000000640d067212 */ /* 0x000fe200078ec0ff */
[----:B------:R-:W-:Y:S02]  /*7a10*/  IMAD.MOV R4, RZ, RZ, -R3 ;  /* 0x000000ffff047224 */ /* 0x000fe400078e0a03 */
[----:B------:R-:W-:Y:S02]  /*7a20*/  IMAD R0, R93, R3, R0 ;  /* 0x000000035d007224 */ /* 0x000fe400078e0200 */
[----:B---3--:R-:W-:-:S02]  /*7a30*/  IMAD R3, R4, R24, R15 ;  /* 0x0000001804037224 */ /* 0x008fc400078e020f */
[----:B------:R-:W-:Y:S02]  /*7a40*/  @P0 IMAD R25, R21, R5, R20 ;  /* 0x0000000515190224 */ /* 0x000fe400078e0214 */
[----:B0-----:R-:W-:Y:S02]  /*7a50*/  IMAD R5, R3, R29, R6 ;  /* 0x0000001d03057224 */ /* 0x001fe400078e0206 */
[----:B------:R-:W-:Y:S02]  /*7a60*/  IMAD R0, R0, R28, R25 ;  /* 0x0000001c00007224 */ /* 0x000fe400078e0219 */
[----:B------:R-:W-:-:S03]  /*7a70*/  IMAD.MOV.U32 R4, RZ, RZ, 0x1 ;  /* 0x00000001ff047424 */ /* 0x000fc600078e00ff */
[----:B------:R-:W-:Y:S02]  /*7a80*/  SEL R103, R5, R0, !P0 ;  /* 0x0000000005677207 */ /* 0x000fe40004000000 */
[----:B------:R-:W-:Y:S02]  /*7a90*/  PRMT R3, R4, 0x7610, R3 ;  /* 0x0000761004037816 */ /* 0x000fe40000000003 */
[----:B------:R-:W-:-:S07]  /*7aa0*/  SEL R0, R0, R5, !P0 ;  /* 0x0000000500007207 */ /* 0x000fce0004000000 */
.L_x_157:
[----:B------:R-:W-:Y:S01]  /*7ab0*/  UIADD3 UR42, UR43, UR42, URZ ;  /* 0x0000002a2b2a7290 */ /* 0x000fe2000fffe03f */
[----:B------:R-:W-:Y:S01]  /*7ac0*/  LOP3.LUT P0, RZ, R3, 0xff, RZ, 0xc0, !PT ;  /* 0x000000ff03ff7812 */ /* 0x000fe2000780c0ff */
[----:B------:R-:W-:Y:S02]  /*7ad0*/  IMAD.MOV.U32 R111, RZ, RZ, R0 ;  /* 0x000000ffff6f7224 */ /* 0x000fe400078e0000 */
[----:B------:R-:W-:Y:S02]  /*7ae0*/  USHF.R.U32.HI UR4, URZ, 0x1, UR42 ;  /* 0x000000013f047899 */ /* 0x000fe4000801162a */
[----:B------:R-:W-:Y:S02]  /*7af0*/  UISETP.GT.U32.AND UP1, UPT, UR42, 0x1, UPT ;  /* 0x000000012a00788c */ /* 0x000fe4000bf24070 */
[----:B------:R-:W-:Y:S02]  /*7b00*/  ULOP3.LUT UR4, UR4, 0x1, URZ, 0xc0, !UPT ;  /* 0x0000000104047892 */ /* 0x000fe4000f8ec03f */
[----:B------:R-:W-:-:S02]  /*7b10*/  UISETP.LT.U32.AND UP1, UPT, UR43, 0x2, UP1 ;  /* 0x000000022b00788c */ /* 0x000fc40008f21070 */
[----:B------:R-:W-:Y:S02]  /*7b20*/  UISETP.NE.U32.AND UP0, UPT, UR4, 0x1, UPT ;  /* 0x000000010400788c */ /* 0x000fe4000bf05070 */
[----:B------:R-:W-:Y:S02]  /*7b30*/  USEL UR5, URZ, 0x1, !UP1 ;  /* 0x000000013f057887 */ /* 0x000fe4000c800000 */
[----:B------:R-:W-:Y:S02]  /*7b40*/  UISETP.GT.U32.AND UP0, UPT, UR43, 0x1, !UP0 ;  /* 0x000000012b00788c */ /* 0x000fe4000c704070 */
[----:B------:R-:W-:Y:S02]  /*7b50*/  ULOP3.LUT UR42, UR42, 0x1, URZ, 0xc0, !UPT ;  /* 0x000000012a2a7892 */ /* 0x000fe4000f8ec03f */
[----:B------:R-:W-:-:S04]  /*7b60*/  USEL UR4, URZ, 0x1, !UP0 ;  /* 0x000000013f047887 */ /* 0x000fc8000c000000 */
[----:B------:R-:W-:Y:S01]  /*7b70*/  ULOP3.LUT UR40, UR4, UR40, UR5, 0x96, !UPT ;  /* 0x0000002804287292 */ /* 0x000fe2000f8e9605 */
[----:B------:R-:W-:Y:S11]  /*7b80*/  @P0 BRA `(.L_x_160) ;  /* 0xffffff98003c0947 */ /* 0x000ff6000383ffff */
[----:B------:R-:W-:Y:S05]  /*7b90*/  EXIT ;  /* 0x000000000000794d */ /* 0x000fea0003800000 */
.L_x_7:
        /* <DEDUP_REMOVED lines=26> */
.L_x_162:
[----:B------:R-:W0:Y:S01]  /*7d40*/  LDC.64 R28, c[0x0][0x640] ;  /* 0x00019000ff1c7b82 */ /* 0x000e220000000a00 */
[-CC-:B------:R-:W-:Y:S01]  /*7d50*/  SHF.R.U64 R22, R14, R6.reuse, R15.reuse ;  /* 0x000000060e167219 */ /* 0x180fe2000000120f */
[----:B------:R-:W-:Y:S01]  /*7d60*/  IMAD.MOV.U32 R30, RZ, RZ, 0x1 ;  /* 0x00000001ff1e7424 */ /* 0x000fe200078e00ff */
[----:B------:R-:W-:Y:S02]  /*7d70*/  SHF.R.U32.HI R6, RZ, R6, R15 ;  /* 0x00000006ff067219 */ /* 0x000fe4000001160f */
[----:B------:R-:W-:-:S03]  /*7d80*/  IADD3 R13, P0, RZ, -R22, RZ ;  /* 0x80000016ff0d7210 */ /* 0x000fc60007f1e0ff */
[----:B------:R-:W1:Y:S02]  /*7d90*/  LDC R12, c[0x0][0x618] ;  /* 0x00018600ff0c7b82 */ /* 0x000e640000000800 */
[----:B------:R-:W-:-:S04]  /*7da0*/  IMAD.X R11, RZ, RZ, ~R6, P0 ;  /* 0x000000ffff0b7224 */ /* 0x000fc800000e0e06 */
[-C--:B------:R-:W-:Y:S02]  /*7db0*/  IMAD R6, R11, R26.reuse, RZ ;  /* 0x0000001a0b067224 */ /* 0x080fe400078e02ff */
[----:B------:R-:W2:Y:S01]  /*7dc0*/  LDC R14, c[0x0][0x608] ;  /* 0x00018200ff0e7b82 */ /* 0x000ea20000000800 */
[----:B------:R-:W-:-:S04]  /*7dd0*/  IMAD.WIDE.U32 R10, R13, R26, R16 ;  /* 0x0000001a0d0a7225 */ /* 0x000fc800078e0010 */
[----:B------:R-:W-:-:S03]  /*7de0*/  IMAD R13, R13, R27, R6 ;  /* 0x0000001b0d0d7224 */ /* 0x000fc600078e0206 */
[----:B------:R-:W3:Y:S01]  /*7df0*/  LDC R25, c[0x0][0x658] ;  /* 0x00019600ff197b82 */ /* 0x000ee20000000800 */
[----:B------:R-:W-:Y:S01]  /*7e00*/  IMAD.IADD R11, R11, 0x1, R13 ;  /* 0x000000010b0b7824 */ /* 0x000fe200078e020d */
[----:B0-----:R-:W-:-:S04]  /*7e10*/  ISETP.NE.U32.AND P0, PT, R28, RZ, PT ;  /* 0x000000ff1c00720c */ /* 0x001fc80003f05070 */
[----:B------:R-:W-:Y:S02]  /*7e20*/  ISETP.NE.AND.EX P0, PT, R29, RZ, PT, P0 ;  /* 0x000000ff1d00720c */ /* 0x000fe40003f05300 */
[----:B------:R-:W0:Y:S01]  /*7e30*/  LDC R20, c[0x0][0x600] ;  /* 0x00018000ff147b82 */ /* 0x000e220000000800 */
[-CC-:B-1----:R-:W-:Y:S01]  /*7e40*/  SHF.R.U64 R8, R10, R12.reuse, R11.reuse ;  /* 0x0000000c0a087219 */ /* 0x182fe2000000120b */
[----:B------:R-:W-:Y:S01]  /*7e50*/  IMAD.MOV.U32 R10, RZ, RZ, -0x1 ;  /* 0xffffffffff0a7424 */ /* 0x000fe200078e00ff */
[----:B------:R-:W-:-:S05]  /*7e60*/  SHF.R.U32.HI R11, RZ, R12, R11 ;  /* 0x0000000cff0b7219 */ /* 0x000fca000001160b */
[----:B------:R-:W1:Y:S01]  /*7e70*/  LDC R26, c[0x0][0x648] ;  /* 0x00019200ff1a7b82 */ /* 0x000e620000000800 */
[-CC-:B--2---:R-:W-:Y:S02]  /*7e80*/  SHF.R.U64 R21, R8, R14.reuse, R11.reuse ;  /* 0x0000000e08157219 */ /* 0x184fe4000000120b */
[----:B------:R-:W-:-:S05]  /*7e90*/  SHF.R.U32.HI R6, RZ, R14, R11 ;  /* 0x0000000eff067219 */ /* 0x000fca000001160b */
[----:B------:R-:W2:Y:S01]  /*7ea0*/  LDC R27, c[0x0][0x638] ;  /* 0x00018e00ff1b7b82 */ /* 0x000ea20000000800 */
[-C--:B---3--:R-:W-:Y:S02]  /*7eb0*/  SHF.L.U32 R10, R10, R25.reuse, RZ ;  /* 0x000000190a0a7219 */ /* 0x088fe400000006ff */
[-CC-:B------:R-:W-:Y:S02]  /*7ec0*/  SHF.R.U64 R23, R21, R25.reuse, R6.reuse ;  /* 0x0000001915177219 */ /* 0x180fe40000001206 */
[----:B------:R-:W-:Y:S02]  /*7ed0*/  LOP3.LUT R32, RZ, R10, RZ, 0x33, !PT ;  /* 0x0000000aff207212 */ /* 0x000fe400078e33ff */
[----:B------:R-:W-:Y:S01]  /*7ee0*/  SHF.R.U32.HI R11, RZ, R25, R6 ;  /* 0x00000019ff0b7219 */ /* 0x000fe20000011606 */
[----:B------:R-:W3:Y:S01]  /*7ef0*/  LDC R31, c[0x0][0x610] ;  /* 0x00018400ff1f7b82 */ /* 0x000ee20000000800 */
[----:B------:R-:W-:Y:S01]  /*7f00*/  IMAD.MOV.U32 R10, RZ, RZ, R23 ;  /* 0x000000ffff0a7224 */ /* 0x000fe200078e0017 */
[----:B------:R-:W-:Y:S06]  /*7f10*/  @!P0 BRA `(.L_x_163) ;  /* 0x0000000000288947 */ /* 0x000fec0003800000 */
        /* <DEDUP_REMOVED lines=10> */
.L_x_163:
[----:B------:R-:W-:Y:S02]  /*7fc0*/  ISETP.NE.AND P0, PT, R2, 0x1, PT ;  /* 0x000000010200780c */ /* 0x000fe40003f05270 */
[----:B-1----:R-:W-:Y:S01]  /*7fd0*/  SHF.R.U64 R6, R10, R26, R11 ;  /* 0x0000001a0a067219 */ /* 0x002fe2000000120b */
[----:B0-----:R-:W-:Y:S01]  /*7fe0*/  VIADD R11, R20, 0xffffffff ;  /* 0xffffffff140b7836 */ /* 0x001fe20000000000 */
[----:B------:R-:W-:Y:S02]  /*7ff0*/  SHF.L.U32 R30, R30, R25, RZ ;  /* 0x000000191e1e7219 */ /* 0x000fe400000006ff */
[----:B------:R-:W-:Y:S01]  /*8000*/  LOP3.LUT R5, R21, R32, RZ, 0xc0, !PT ;  /* 0x0000002015057212 */ /* 0x000fe200078ec0ff */
[----:B------:R-:W-:-:S04]  /*8010*/  IMAD.MOV R10, RZ, RZ, -R6 ;  /* 0x000000ffff0a7224 */ /* 0x000fc800078e0a06 */
[----:B------:R-:W-:Y:S01]  /*8020*/  IMAD R6, R30, R6, R5 ;  /* 0x000000061e067224 */ /* 0x000fe200078e0205 */
[----:B------:R-:W-:Y:S01]  /*8030*/  LOP3.LUT R5, R8, R11, RZ, 0xc0, !PT ;  /* 0x0000000b08057212 */ /* 0x000fe200078ec0ff */
[----:B------:R-:W-:Y:S02]  /*8040*/  @P0 IMAD R7, R9, R24, R4 ;  /* 0x0000001809070224 */ /* 0x000fe400078e0204 */
[----:B--2---:R-:W-:Y:S02]  /*8050*/  IMAD R4, R10, R27, R23 ;  /* 0x0000001b0a047224 */ /* 0x004fe400078e0217 */
[----:B---3--:R-:W-:Y:S02]  /*8060*/  IMAD R7, R6, R31, R7 ;  /* 0x0000001f06077224 */ /* 0x008fe400078e0207 */
[----:B------:R-:W-:Y:S02]  /*8070*/  IMAD R4, R4, R20, R5 ;  /* 0x0000001404047224 */ /* 0x000fe400078e0205 */
[----:B------:R-:W-:-:S02]  /*8080*/  IMAD.MOV.U32 R8, RZ, RZ, 0x1 ;  /* 0x00000001ff087424 */ /* 0x000fc400078e00ff */
[----:B------:R-:W-:Y:S01]  /*8090*/  IMAD.MOV.U32 R6, RZ, RZ, R22 ;  /* 0x000000ffff067224 */ /* 0x000fe200078e0016 */
[----:B------:R-:W-:Y:S02]  /*80a0*/  SEL R20, R4, R7, !P0 ;  /* 0x0000000704147207 */ /* 0x000fe40004000000 */
[----:B------:R-:W-:-:S07]  /*80b0*/  SEL R21, R7, R4, !P0 ;  /* 0x0000000407157207 */ /* 0x000fce0004000000 */
.L_x_161:
[----:B------:R-:W-:-:S08]  /*80c0*/  NOP ;  /* 0x0000000000007918 */ /* 0x000fd00000000000 */
[----:B------:R-:W0:-:S00]  /*80d0*/  USETMAXREG.DEALLOC.CTAPOOL 0x28 ;  /* 0x00000028000079c8 */ /* 0x000e0000080e0500 */
[----:B0-----:R-:W-:-:S13]  /*80e0*/  ISETP.NE.AND P0, PT, R3, RZ, PT ;  /* 0x000000ff0300720c */ /* 0x001fda0003f05270 */
[----:B------:R-:W-:Y:S05]  /*80f0*/  @P0 EXIT ;  /* 0x000000000000094d */ /* 0x000fea0003800000 */
[----:B------:R-:W-:Y:S01]  /*8100*/  LOP3.LUT P0, RZ, R8, 0xff, RZ, 0xc0, !PT ;  /* 0x000000ff08ff7812 */ /* 0x000fe2000780c0ff */
[----:B------:R-:W-:Y:S02]  /*8110*/  IMAD.MOV.U32 R3, RZ, RZ, 0x1 ;  /* 0x00000001ff037424 */ /* 0x000fe400078e00ff */
[----:B------:R-:W-:-:S10]  /*8120*/  IMAD.MOV.U32 R8, RZ, RZ, RZ ;  /* 0x000000ffff087224 */ /* 0x000fd400078e00ff */
[----:B------:R-:W-:Y:S05]  /*8130*/  @!P0 BRA `(.L_x_164) ;  /* 0x0000000c005c8947 */ /* 0x000fea0003800000 */
[----:B------:R-:W0:Y:S01]  /*8140*/  LDC R3, c[0x0][0x28c] ;  /* 0x0000a300ff037b82 */ /* 0x000e220000000800 */
[----:B------:R-:W1:Y:S01]  /*8150*/  S2R R12, SR_CgaCtaId ;  /* 0x00000000000c7919 */ /* 0x000e620000008800 */
[----:B------:R-:W-:Y:S01]  /*8160*/  ULDC UR5, c[0x0][0x658] ;  /* 0x0001960000057ab9 */ /* 0x000fe20000000800 */
[----:B------:R-:W-:Y:S01]  /*8170*/  UMOV UR6, 0xffffffff ;  /* 0xffffffff00067882 */ /* 0x000fe20000000000 */
[----:B------:R-:W-:Y:S01]  /*8180*/  BSSY B0, `(.L_x_164) ;  /* 0x00000d2000007945 */ /* 0x000fe20003800000 */
[----:B------:R-:W-:Y:S01]  /*8190*/  USHF.L.U32 UR6, UR6, UR5, URZ ;  /* 0x0000000506067299 */ /* 0x000fe2000800063f */
[----:B------:R-:W-:Y:S01]  /*81a0*/  IMAD.MOV.U32 R10, RZ, RZ, 0x1 ;  /* 0x00000001ff0a7424 */ /* 0x000fe200078e00ff */
[----:B------:R-:W-:Y:S01]  /*81b0*/  LOP3.LUT R19, R18, 0x2, RZ, 0xfc, !PT ;  /* 0x0000000212137812 */ /* 0x000fe200078efcff */
[----:B------:R-:W-:Y:S01]  /*81c0*/  IMAD.MOV.U32 R8, RZ, RZ, RZ ;  /* 0x000000ffff087224 */ /* 0x000fe200078e00ff */
[----:B------:R-:W-:Y:S01]  /*81d0*/  ULDC UR4, c[0x0][0x600] ;  /* 0x0001800000047ab9 */ /* 0x000fe20000000800 */
[----:B------:R-:W-:Y:S01]  /*81e0*/  UMOV UR7, 0x1 ;  /* 0x0000000100077882 */ /* 0x000fe20000000000 */
[----:B------:R-:W-:-:S02]  /*81f0*/  UIADD3 UR4, UR4, -0x1, URZ ;  /* 0xffffffff04047890 */ /* 0x000fc4000fffe03f */
[----:B------:R-:W-:Y:S02]  /*8200*/  USHF.L.U32 UR5, UR7, UR5, URZ ;  /* 0x0000000507057299 */ /* 0x000fe4000800063f */
[----:B------:R-:W-:Y:S01]  /*8210*/  ULOP3.LUT UR6, URZ, UR6, URZ, 0x33, !UPT ;  /* 0x000000063f067292 */ /* 0x000fe2000f8e333f */
[----:B------:R-:W-:Y:S01]  /*8220*/  ULDC.64 UR30, c[0x0][0x198] ;  /* 0x00006600001e7ab9 */ /* 0x000fe20000000a00 */
[----:B0-----:R-:W-:-:S05]  /*8230*/  VIADD R3, R3, 0x7f ;  /* 0x0000007f03037836 */ /* 0x001fca0000000000 */
[----:B------:R-:W-:-:S04]  /*8240*/  SHF.R.S32.HI R4, RZ, 0x1f, R3 ;  /* 0x0000001fff047819 */ /* 0x000fc80000011403 */
[----:B------:R-:W-:Y:S01]  /*8250*/  LEA.HI R4, R4, R3, RZ, 0x7 ;  /* 0x0000000304047211 */ /* 0x000fe200078f38ff */
[C---:B-1----:R-:W-:Y:S02]  /*8260*/  IMAD.SHL.U32 R11, R12.reuse, 0x20, RZ ;  /* 0x000000200c0b7824 */ /* 0x042fe400078e00ff */
[----:B------:R-:W-:Y:S01]  /*8270*/  IMAD.SHL.U32 R12, R12, 0x800, RZ ;  /* 0x000008000c0c7824 */ /* 0x000fe200078e00ff */
[----:B------:R-:W-:Y:S01]  /*8280*/  SHF.R.S32.HI R9, RZ, 0x7, R4 ;  /* 0x00000007ff097819 */ /* 0x000fe20000011404 */
[----:B------:R-:W-:Y:S01]  /*8290*/  IMAD.MOV.U32 R3, RZ, RZ, 0x1 ;  /* 0x00000001ff037424 */ /* 0x000fe200078e00ff */
[----:B------:R-:W-:Y:S02]  /*82a0*/  LOP3.LUT R11, R11, 0x20, RZ, 0xc0, !PT ;  /* 0x000000200b0b7812 */ /* 0x000fe400078ec0ff */
[----:B------:R-:W-:Y:S01]  /*82b0*/  LOP3.LUT R12, R12, 0x800, RZ, 0xc0, !PT ;  /* 0x000008000c0c7812 */ /* 0x000fe200078ec0ff */
[----:B------:R-:W-:-:S07]  /*82c0*/  VIADD R13, R9, 0x1 ;  /* 0x00000001090d7836 */ /* 0x000fce0000000000 */
.L_x_175:
[----:B------:R-:W-:-:S03]  /*82d0*/  UMOV UR7, 0xffffffff ;  /* 0xffffffff00077882 */ /* 0x000fc60000000000 */
[----:B------:R-:W-:Y:S05]  /*82e0*/  BRA.DIV UR7, `(.L_x_165) ;  /* 0x0000000e07907947 */ /* 0x000fea000b800000 */
[----:B------:R-:W-:-:S13]  /*82f0*/  ELECT P6, URZ, PT ;  /* 0x00000000003f782f */ /* 0x000fda00038c0000 */
.L_x_184:
[----:B------:R-:W0:Y:S01]  /*8300*/  LDC R4, c[0x0][0x28c] ;  /* 0x0000a300ff047b82 */ /* 0x000e220000000800 */
[----:B------:R-:W-:Y:S01]  /*8310*/  BSSY B1, `(.L_x_166) ;  /* 0x0000044000017945 */ /* 0x000fe20003800000 */
[----:B0-----:R-:W-:-:S13]  /*8320*/  ISETP.LT.OR P6, PT, R4, 0x1, !P6 ;  /* 0x000000010400780c */ /* 0x001fda00077c1670 */
[----:B------:R-:W-:Y:S05]  /*8330*/  @P6 BRA `(.L_x_167) ;  /* 0x0000000400046947 */ /* 0x000fea0003800000 */
[----:B------:R-:W-:Y:S02]  /*8340*/  IMAD.SHL.U32 R21, R21, 0x100, RZ ;  /* 0x0000010015157824 */ /* 0x000fe400078e00ff */
[----:B------:R-:W-:Y:S02]  /*8350*/  IMAD R20, R20, 0x40, R11 ;  /* 0x0000004014147824 */ /* 0x000fe400078e020b */
[----:B------:R-:W-:Y:S02]  /*8360*/  IMAD.MOV.U32 R24, RZ, RZ, RZ ;  /* 0x000000ffff187224 */ /* 0x000fe400078e00ff */
[----:B------:R-:W-:Y:S02]  /*8370*/  IMAD.MOV.U32 R4, RZ, RZ, R13 ;  /* 0x000000ffff047224 */ /* 0x000fe400078e000d */
[----:B------:R-:W-:Y:S02]  /*8380*/  IMAD.MOV.U32 R5, RZ, RZ, R3 ;  /* 0x000000ffff057224 */ /* 0x000fe400078e0003 */
[----:B------:R-:W-:-:S07]  /*8390*/  IMAD.MOV.U32 R7, RZ, RZ, R8 ;  /* 0x000000ffff077224 */ /* 0x000fce00078e0008 */
.L_x_170:
[----:B------:R-:W0:Y:S01]  /*83a0*/  S2R R15, SR_CgaCtaId ;  /* 0x00000000000f7919 */ /* 0x000e220000008800 */
[----:B------:R-:W-:Y:S02]  /*83b0*/  MOV R14, 0x400 ;  /* 0x00000400000e7802 */ /* 0x000fe40000000f00 */
[----:B------:R-:W-:Y:S02]  /*83c0*/  ISETP.NE.AND P1, PT, R0, RZ, PT ;  /* 0x000000ff0000720c */ /* 0x000fe40003f25270 */
[----:B0-----:R-:W-:Y:S02]  /*83d0*/  LEA R22, R15, R14, 0x18 ;  /* 0x0000000e0f167211 */ /* 0x001fe400078ec0ff */
[----:B------:R-:W-:-:S09]  /*83e0*/  SHF.L.U32 R14, R5, 0x1f, RZ ;  /* 0x0000001f050e7819 */ /* 0x000fd200000006ff */
[----:B------:R-:W0:Y:S01]  /*83f0*/  @!P1 LDC R15, c[0x0][0x500] ;  /* 0x00014000ff0f9b82 */ /* 0x000e220000000800 */
[----:B------:R-:W-:-:S04]  /*8400*/  IMAD R23, R7, 0x8, R22 ;  /* 0x0000000807177824 */ /* 0x000fc800078e0216 */
[----:B------:R-:W1:Y:S02]  /*8410*/  SYNCS.PHASECHK.TRANS64.TRYWAIT P0, [R23+URZ+0x10], R14 ;  /* 0x0000100e170075a7 */ /* 0x000e64000800017f */
[----:B-1----:R-:W-:Y:S05]  /*8420*/  @!P0 BRA `(.L_x_168) ;  /* 0x0000000c00608947 */ /* 0x002fea0003800000 */
.L_x_185:
[----:B-1----:R-:W-:Y:S01]  /*8430*/  PRMT R14, R19, 0x9910, RZ ;  /* 0x00009910130e7816 */ /* 0x002fe200000000ff */
[----:B0-----:R0:W-:Y:S03]  /*8440*/  @!P1 SYNCS.ARRIVE.TRANS64 RZ, [R23+URZ], R15 ;  /* 0x0000000f17ff99a7 */ /* 0x0011e6000800003f */
[----:B------:R-:W-:-:S13]  /*8450*/  ISETP.NE.AND P0, PT, R14, 0x2, PT ;  /* 0x000000020e00780c */ /* 0x000fda0003f05270 */
[----:B0-----:R-:W-:Y:S05]  /*8460*/  @P0 BRA `(.L_x_169) ;  /* 0x0000000000040947 */ /* 0x001fea0003800000 */
[----:B------:R-:W-:Y:S01]  /*8470*/  BPT.TRAP 0x1 ;  /* 0x000000040000795c */ /* 0x000fe20000300000 */
.L_x_169:
[----:B------:R-:W-:Y:S01]  /*8480*/  IMAD R14, R7, 0x10000, R22 ;  /* 0x00010000070e7824 */ /* 0x000fe200078e0216 */
[----:B------:R-:W-:Y:S01]  /*8490*/  R2UR UR34, R24 ;  /* 0x00000000182272ca */ /* 0x000fe200000e0000 */
[----:B------:R-:W-:Y:S01]  /*84a0*/  VIADD R4, R4, 0xffffffff ;  /* 0xffffffff04047836 */ /* 0x000fe20000000000 */
[----:B------:R-:W-:Y:S01]  /*84b0*/  R2UR UR33, R23 ;  /* 0x00000000172172ca */ /* 0x000fe200000e0000 */
[----:B------:R-:W-:Y:S01]  /*84c0*/  UIADD3 UR14, UP0, UR30, 0xf0, URZ ;  /* 0x000000f01e0e7890 */ /* 0x000fe2000ff1e03f */
[----:B------:R-:W-:Y:S01]  /*84d0*/  R2UR UR24, R14 ;  /* 0x000000000e1872ca */ /* 0x000fe200000e0000 */
[----:B------:R-:W-:Y:S01]  /*84e0*/  IMAD R14, R7, 0x2000, R12 ;  /* 0x00002000070e7824 */ /* 0x000fe200078e020c */
[----:B------:R-:W-:Y:S01]  /*84f0*/  R2UR UR36, R6 ;  /* 0x00000000062472ca */ /* 0x000fe200000e0000 */
[----:B------:R-:W-:Y:S01]  /*8500*/  UIADD3 UR42, UP1, UR30, 0x1f0, URZ ;  /* 0x000001f01e2a7890 */ /* 0x000fe2000ff3e03f */
[----:B------:R-:W-:Y:S01]  /*8510*/  R2UR UR35, R21 ;  /* 0x00000000152372ca */ /* 0x000fe200000e0000 */
[----:B------:R-:W-:Y:S01]  /*8520*/  IMAD R14, R14, 0x2, R22 ;  /* 0x000000020e0e7824 */ /* 0x000fe200078e0216 */
[----:B------:R-:W-:Y:S01]  /*8530*/  R2UR UR19, R20 ;  /* 0x00000000141372ca */ /* 0x000fe200000e0000 */
[----:B------:R-:W-:Y:S01]  /*8540*/  UIADD3.X UR15, URZ, UR31, URZ, UP0, !UPT ;  /* 0x0000001f3f0f7290 */ /* 0x000fe200087fe43f */
[----:B------:R-:W-:Y:S01]  /*8550*/  ISETP.GT.AND P1, PT, R4, 0x1, PT ;  /* 0x000000010400780c */ /* 0x000fe20003f24270 */
[----:B------:R-:W-:Y:S01]  /*8560*/  UIADD3 UR26, UR34, 0x40, URZ ;  /* 0x00000040221a7890 */ /* 0x000fe2000fffe03f */
[----:B------:R-:W-:Y:S01]  /*8570*/  R2UR UR8, R14 ;  /* 0x000000000e0872ca */ /* 0x000fe200000e0000 */
[----:B------:R-:W-:Y:S01]  /*8580*/  UIADD3.X UR43, URZ, UR31, URZ, UP1, !UPT ;  /* 0x0000001f3f2b7290 */ /* 0x000fe20008ffe43f */
[----:B------:R-:W-:Y:S01]  /*8590*/  VIADD R7, R7, 0x1 ;  /* 0x0000000107077836 */ /* 0x000fe20000000000 */
[----:B------:R-:W-:Y:S01]  /*85a0*/  UIADD3 UR32, UR24, 0x100, URZ ;  /* 0x0000010018207890 */ /* 0x000fe2000fffe03f */
[----:B------:R-:W-:Y:S01]  /*85b0*/  VIADD R24, R24, 0x80 ;  /* 0x0000008018187836 */ /* 0x000fe20000000000 */
[----:B------:R-:W-:Y:S01]  /*85c0*/  UIADD3 UR24, UR24, 0x8100, URZ ;  /* 0x0000810018187890 */ /* 0x000fe2000fffe03f */
[----:B------:R-:W-:Y:S01]  /*85d0*/  UMOV UR22, 0x0 ;  /* 0x0000000000167882 */ /* 0x000fe20000000000 */
[----:B------:R-:W-:Y:S01]  /*85e0*/  UMOV UR23, 0x10000000 ;  /* 0x1000000000177882 */ /* 0x000fe20000000000 */
[----:B------:R-:W-:Y:S01]  /*85f0*/  ISETP.NE.AND P0, PT, R7, 0x2, PT ;  /* 0x000000020700780c */ /* 0x000fe20003f05270 */
[----:B------:R-:W-:Y:S01]  /*8600*/  UMOV UR25, UR33 ;  /* 0x0000002100197c82 */ /* 0x000fe20008000000 */
[----:B------:R-:W-:Y:S01]  /*8610*/  UMOV UR28, UR36 ;  /* 0x00000024001c7c82 */ /* 0x000fe20008000000 */
[----:B------:R-:W-:-:S02]  /*8620*/  UMOV UR27, UR35 ;  /* 0x00000023001b7c82 */ /* 0x000fc40008000000 */
[----:B------:R-:W-:Y:S01]  /*8630*/  UIADD3 UR16, UR8, 0x20100, URZ ;  /* 0x0002010008107890 */ /* 0x000fe2000fffe03f */
[----:B------:R0:W-:Y:S01]  /*8640*/  UTMALDG.3D [UR32], [UR14], desc[UR22] ;  /* 0x000016200e0075b4 */ /* 0x0001e20008011000 */
[----:B------:R-:W-:Y:S01]  /*8650*/  UIADD3 UR8, UR8, 0x22100, URZ ;  /* 0x0002210008087890 */ /* 0x000fe2000fffe03f */
[----:B------:R-:W-:Y:S01]  /*8660*/  SEL R14, RZ, 0x1, P0 ;  /* 0x00000001ff0e7807 */ /* 0x000fe20000000000 */
[----:B------:R-:W-:Y:S01]  /*8670*/  UMOV UR7, 0x30000 ;  /* 0x0003000000077882 */ /* 0x000fe20000000000 */
[----:B------:R-:W-:Y:S01]  /*8680*/  UMOV UR17, UR33 ;  /* 0x0000002100117c82 */ /* 0x000fe20008000000 */
[----:B------:R-:W-:Y:S01]  /*8690*/  UMOV UR18, UR34 ;  /* 0x0000002200127c82 */ /* 0x000fe20008000000 */
[----:B------:R-:W-:Y:S01]  /*86a0*/  UMOV UR20, UR36 ;  /* 0x0000002400147c82 */ /* 0x000fe20008000000 */
[----:B------:R-:W-:Y:S01]  /*86b0*/  UMOV UR9, UR33 ;  /* 0x0000002100097c82 */ /* 0x000fe20008000000 */
[----:B------:R-:W-:Y:S01]  /*86c0*/  UMOV UR11, UR19 ;  /* 0x00000013000b7c82 */ /* 0x000fe20008000000 */
[----:B------:R-:W-:Y:S01]  /*86d0*/  UMOV UR12, UR36 ;  /* 0x00000024000c7c82 */ /* 0x000fe20008000000 */
[----:B------:R0:W-:Y:S01]  /*86e0*/  UTMALDG.3D [UR24], [UR14], desc[UR22] ;  /* 0x000016180e0075b4 */ /* 0x0001e20008011000 */
[----:B------:R-:W-:Y:S01]  /*86f0*/  UMOV UR10, UR26 ;  /* 0x0000001a000a7c82 */ /* 0x000fe20008000000 */
[----:B------:R-:W-:-:S02]  /*8700*/  LOP3.LUT R5, R5, R14, RZ, 0x3c, !PT ;  /* 0x0000000e05057212 */ /* 0x000fc400078e3cff */
[----:B------:R-:W-:Y:S01]  /*8710*/  SEL R7, R7, RZ, P0 ;  /* 0x000000ff07077207 */ /* 0x000fe20000000000 */
[----:B------:R0:W-:Y:S01]  /*8720*/  UTMALDG.3D.MULTICAST [UR16], [UR42], UR7, desc[UR22] ;  /* 0x000016102a0073b4 */ /* 0x0001e20008011807 */
[----:B------:R0:W-:Y:S02]  /*8730*/  UTMALDG.3D.MULTICAST [UR8], [UR42], UR7, desc[UR22] ;  /* 0x000016082a0073b4 */ /* 0x0001e40008011807 */
[----:B0-----:R-:W-:Y:S05]  /*8740*/  @P1 BRA `(.L_x_170) ;  /* 0xfffffffc00141947 */ /* 0x001fea000383ffff */
.L_x_167:
[----:B------:R-:W-:Y:S05]  /*8750*/  BSYNC B1 ;  /* 0x0000000000017941 */ /* 0x000fea0003800000 */
.L_x_166:
[----:B------:R-:W-:Y:S01]  /*8760*/  LOP3.LUT P1, RZ, R10, 0xff, RZ, 0xc0, !PT ;  /* 0x000000ff0aff7812 */ /* 0x000fe2000782c0ff */
[----:B------:R-:W-:Y:S01]  /*8770*/  IMAD.IADD R8, R9, 0x1, R8 ;  /* 0x0000000109087824 */ /* 0x000fe200078e0208 */
[----:B------:R-:W-:Y:S01]  /*8780*/  IADD3 R16, P2, R16, UR38, RZ ;  /* 0x0000002610107c10 */ /* 0x000fe2000ff5e0ff */
[----:B------:R-:W-:Y:S01]  /*8790*/  ULDC.64 UR8, c[0x0][0x650] ;  /* 0x0001940000087ab9 */ /* 0x000fe20000000a00 */
[----:B------:R-:W-:Y:S01]  /*87a0*/  BSSY B1, `(.L_x_171) ;  /* 0x000006d000017945 */ /* 0x000fe20003800000 */
[----:B------:R-:W-:Y:S01]  /*87b0*/  IMAD.MOV.U32 R21, RZ, RZ, -0x1 ;  /* 0xffffffffff157424 */ /* 0x000fe200078e00ff */
[----:B------:R-:W-:Y:S01]  /*87c0*/  SHF.R.U32.HI R4, RZ, 0x1, R8 ;  /* 0x00000001ff047819 */ /* 0x000fe20000011608 */
[----:B------:R-:W-:Y:S01]  /*87d0*/  IMAD.MOV.U32 R20, RZ, RZ, -0x1 ;  /* 0xffffffffff147424 */ /* 0x000fe200078e00ff */
[----:B------:R-:W-:Y:S02]  /*87e0*/  ISETP.GT.U32.AND P0, PT, R8, 0x1, PT ;  /* 0x000000010800780c */ /* 0x000fe40003f04070 */
[----:B------:R-:W-:-:S02]  /*87f0*/  LOP3.LUT R4, R4, 0x1, RZ, 0xc0, !PT ;  /* 0x0000000104047812 */ /* 0x000fc400078ec0ff */
[----:B------:R-:W-:Y:S01]  /*8800*/  ISETP.LT.U32.AND P0, PT, R9, 0x2, P0 ;  /* 0x000000020900780c */ /* 0x000fe20000701070 */
[----:B------:R-:W0:Y:S01]  /*8810*/  @P1 S2R R6, SR_CgaCtaId ;  /* 0x0000000000061919 */ /* 0x000e220000008800 */
[----:B------:R-:W-:Y:S02]  /*8820*/  @P1 MOV R5, 0x400 ;  /* 0x0000040000051802 */ /* 0x000fe40000000f00 */
[----:B------:R-:W-:Y:S02]  /*8830*/  IADD3.X R17, R17, UR41, RZ, P2, !PT ;  /* 0x0000002911117c10 */ /* 0x000fe400097fe4ff */
[----:B------:R-:W-:Y:S02]  /*8840*/  ISETP.GE.U32.AND P2, PT, R16, UR8, PT ;  /* 0x0000000810007c0c */ /* 0x000fe4000bf46070 */
[----:B------:R-:W-:Y:S02]  /*8850*/  LOP3.LUT R8, R8, 0x1, RZ, 0xc0, !PT ;  /* 0x0000000108087812 */ /* 0x000fe400078ec0ff */
[----:B------:R-:W-:-:S02]  /*8860*/  PRMT R10, RZ, 0x7610, R10 ;  /* 0x00007610ff0a7816 */ /* 0x000fc4000000000a */
[----:B0-----:R-:W-:Y:S01]  /*8870*/  @P1 LEA R5, R6, R5, 0x18 ;  /* 0x0000000506051211 */ /* 0x001fe200078ec0ff */
[----:B------:R-:W-:-:S03]  /*8880*/  IMAD.MOV.U32 R6, RZ, RZ, -0x1 ;  /* 0xffffffffff067424 */ /* 0x000fc600078e00ff */
[----:B------:R0:W-:Y:S01]  /*8890*/  @P1 SYNCS.ARRIVE.TRANS64.A1T0 RZ, [R5+URZ+0x38], RZ ;  /* 0x000038ff05ff19a7 */ /* 0x0001e2000810003f */
[----:B------:R-:W-:Y:S02]  /*88a0*/  ISETP.NE.U32.AND P1, PT, R4, 0x1, PT ;  /* 0x000000010400780c */ /* 0x000fe40003f25070 */
[----:B------:R-:W-:Y:S02]  /*88b0*/  SEL R4, RZ, 0x1, !P0 ;  /* 0x00000001ff047807 */ /* 0x000fe40004000000 */
[----:B------:R-:W-:Y:S02]  /*88c0*/  ISETP.GE.U32.AND.EX P0, PT, R17, UR9, PT, P2 ;  /* 0x0000000911007c0c */ /* 0x000fe4000bf06120 */
[----:B------:R-:W-:-:S04]  /*88d0*/  ISETP.GT.U32.AND P1, PT, R9, 0x1, !P1 ;  /* 0x000000010900780c */ /* 0x000fc80004f24070 */
[----:B0-----:R-:W-:-:S04]  /*88e0*/  SEL R5, RZ, 0x1, !P1 ;  /* 0x00000001ff057807 */ /* 0x001fc80004800000 */
[--C-:B------:R-:W-:Y:S02]  /*88f0*/  LOP3.LUT R3, R5, R3, R4.reuse, 0x96, !PT ;  /* 0x0000000305037212 */ /* 0x100fe400078e9604 */
[----:B------:R-:W-:Y:S01]  /*8900*/  PRMT R4, RZ, 0x7610, R4 ;  /* 0x00007610ff047816 */ /* 0x000fe20000000004 */
[----:B------:R-:W-:Y:S06]  /*8910*/  @P0 BRA `(.L_x_172) ;  /* 0x0000000400540947 */ /* 0x000fec0003800000 */
[----:B------:R-:W0:Y:S01]  /*8920*/  S2R R15, SR_CTAID.X ;  /* 0x00000000000f7919 */ /* 0x000e220000002500 */
[----:B------:R-:W-:Y:S01]  /*8930*/  ULDC.64 UR8, c[0x0][0x628] ;  /* 0x00018a0000087ab9 */ /* 0x000fe20000000a00 */
[----:B------:R-:W-:Y:S01]  /*8940*/  ULDC UR10, c[0x0][0x630] ;  /* 0x00018c00000a7ab9 */ /* 0x000fe20000000800 */
[----:B------:R-:W-:Y:S01]  /*8950*/  ISETP.NE.U32.AND P0, PT, RZ, UR8, PT ;  /* 0x00000008ff007c0c */ /* 0x000fe2000bf05070 */
[----:B------:R-:W1:Y:S01]  /*8960*/  S2R R20, SR_CTAID.Y ;  /* 0x0000000000147919 */ /* 0x000e620000002600 */
[----:B------:R-:W-:Y:S01]  /*8970*/  ULDC UR11, c[0x0][0x150] ;  /* 0x00005400000b7ab9 */ /* 0x000fe20000000800 */
[----:B------:R-:W-:Y:S01]  /*8980*/  IMAD.MOV.U32 R4, RZ, RZ, R16 ;  /* 0x000000ffff047224 */ /* 0x000fe200078e0010 */
[----:B------:R-:W-:Y:S01]  /*8990*/  ISETP.NE.AND.EX P0, PT, RZ, UR9, PT, P0 ;  /* 0x00000009ff007c0c */ /* 0x000fe2000bf05300 */
[----:B------:R-:W-:Y:S01]  /*89a0*/  IMAD.MOV.U32 R5, RZ, RZ, R17 ;  /* 0x000000ffff057224 */ /* 0x000fe200078e0011 */
[----:B0-----:R-:W-:-:S11]  /*89b0*/  I2FP.F32.U32 R22, R15 ;  /* 0x0000000f00167245 */ /* 0x001fd60000201000 */
[----:B------:R-:W-:Y:S05]  /*89c0*/  @!P0 BRA `(.L_x_173) ;  /* 0x0000000000288947 */ /* 0x000fea0003800000 */
[----:B------:R-:W-:Y:S02]  /*89d0*/  ULDC UR7, c[0x0][0x634] ;  /* 0x00018d0000077ab9 */ /* 0x000fe40000000800 */
[----:B------:R-:W-:-:S05]  /*89e0*/  IADD3 R5, P0, R16, UR7, RZ ;  /* 0x0000000710057c10 */ /* 0x000fca000ff1e0ff */
[----:B------:R-:W-:-:S04]  /*89f0*/  IMAD.X R21, RZ, RZ, R17, P0 ;  /* 0x000000ffff157224 */ /* 0x000fc800000e0611 */
[----:B------:R-:W-:-:S04]  /*8a00*/  IMAD.WIDE.U32 R6, R21, UR8, RZ ;  /* 0x0000000815067c25 */ /* 0x000fc8000f8e00ff */
[----:B------:R-:W-:-:S04]  /*8a10*/  IMAD.WIDE.U32 R6, P0, R5, UR9, R6 ;  /* 0x0000000905067c25 */ /* 0x000fc8000f800006 */
[----:B------:R-:W-:-:S04]  /*8a20*/  IMAD.WIDE.U32 R4, R5, UR8, RZ ;  /* 0x0000000805047c25 */ /* 0x000fc8000f8e00ff */
[----:B------:R-:W-:Y:S01]  /*8a30*/  IMAD.MOV.U32 R4, RZ, RZ, R7 ;  /* 0x000000ffff047224 */ /* 0x000fe200078e0007 */
[----:B------:R-:W-:Y:S01]  /*8a40*/  IADD3 RZ, P1, R5, R6, RZ ;  /* 0x0000000605ff7210 */ /* 0x000fe20007f3e0ff */
[----:B------:R-:W-:-:S04]  /*8a50*/  IMAD.X R5, RZ, RZ, RZ, P0 ;  /* 0x000000ffff057224 */ /* 0x000fc800000e06ff */
[----:B------:R-:W-:-:S08]  /*8a60*/  IMAD.WIDE.U32.X R4, R21, UR9, R4, P1 ;  /* 0x0000000915047c25 */ /* 0x000fd000088e0404 */
.L_x_173:
[--C-:B------:R-:W-:Y:S01]  /*8a70*/  SHF.R.U64 R14, R4, UR10, R5.reuse ;  /* 0x0000000a040e7c19 */ /* 0x100fe20008001205 */
[----:B------:R-:W-:Y:S01]  /*8a80*/  FMUL R22, R22, UR11 ;  /* 0x0000000b16167c20 */ /* 0x000fe20008400000 */
[----:B------:R-:W-:Y:S01]  /*8a90*/  SHF.R.U32.HI R4, RZ, UR10, R5 ;  /* 0x0000000aff047c19 */ /* 0x000fe20008011605 */
[----:B------:R-:W0:Y:S01]  /*8aa0*/  LDC R6, c[0x0][0x144] ;  /* 0x00005100ff067b82 */ /* 0x000e220000000800 */
[----:B------:R-:W-:Y:S01]  /*8ab0*/  IADD3 R5, P0, RZ, -R14, RZ ;  /* 0x8000000eff057210 */ /* 0x000fe20007f1e0ff */
[----:B------:R-:W-:Y:S01]  /*8ac0*/  ULDC UR7, c[0x0][0x154] ;  /* 0x0000550000077ab9 */ /* 0x000fe20000000800 */
[----:B-1----:R-:W-:Y:S01]  /*8ad0*/  I2FP.F32.U32 R7, R20 ;  /* 0x0000001400077245 */ /* 0x002fe20000201000 */
[----:B------:R-:W1:Y:S01]  /*8ae0*/  F2I.U32.TRUNC.NTZ R22, R22 ;  /* 0x0000001600167305 */ /* 0x000e62000020f000 */
[----:B------:R-:W-:Y:S01]  /*8af0*/  ULDC.64 UR8, c[0x0][0x620] ;  /* 0x0001880000087ab9 */ /* 0x000fe20000000a00 */
[----:B------:R-:W-:Y:S01]  /*8b00*/  IMAD.X R4, RZ, RZ, ~R4, P0 ;  /* 0x000000ffff047224 */ /* 0x000fe200000e0e04 */
[----:B------:R-:W-:Y:S01]  /*8b10*/  ISETP.NE.AND P2, PT, R2, 0x1, PT ;  /* 0x000000010200780c */ /* 0x000fe20003f45270 */
[----:B------:R-:W-:Y:S01]  /*8b20*/  FMUL R23, R7, UR7 ;  /* 0x0000000707177c20 */ /* 0x000fe20008400000 */
[----:B------:R-:W2:Y:S01]  /*8b30*/  LDC R25, c[0x0][0x148] ;  /* 0x00005200ff197b82 */ /* 0x000ea20000000800 */
[----:B------:R-:W-:Y:S01]  /*8b40*/  IMAD R4, R4, UR8, RZ ;  /* 0x0000000804047c24 */ /* 0x000fe2000f8e02ff */
[----:B------:R-:W-:-:S03]  /*8b50*/  ULDC UR7, c[0x0][0x618] ;  /* 0x0001860000077ab9 */ /* 0x000fc60000000800 */
[----:B------:R-:W3:Y:S01]  /*8b60*/  F2I.U32.TRUNC.NTZ R23, R23 ;  /* 0x0000001700177305 */ /* 0x000ee2000020f000 */
[C---:B------:R-:W-:Y:S02]  /*8b70*/  IMAD R7, R5.reuse, UR9, R4 ;  /* 0x0000000905077c24 */ /* 0x040fe4000f8e0204 */
[----:B------:R-:W-:Y:S01]  /*8b80*/  IMAD.WIDE.U32 R4, R5, UR8, R16 ;  /* 0x0000000805047c25 */ /* 0x000fe2000f8e0010 */
[----:B------:R-:W-:Y:S02]  /*8b90*/  ULDC.64 UR8, c[0x0][0x640] ;  /* 0x0001900000087ab9 */ /* 0x000fe40000000a00 */
[----:B------:R-:W-:Y:S01]  /*8ba0*/  ISETP.NE.U32.AND P0, PT, RZ, UR8, PT ;  /* 0x00000008ff007c0c */ /* 0x000fe2000bf05070 */
[----:B------:R-:W-:Y:S02]  /*8bb0*/  IMAD.IADD R5, R5, 0x1, R7 ;  /* 0x0000000105057824 */ /* 0x000fe400078e0207 */
[----:B-1----:R-:W-:Y:S01]  /*8bc0*/  IMAD.MOV R22, RZ, RZ, -R22 ;  /* 0x000000ffff167224 */ /* 0x002fe200078e0a16 */
[----:B------:R-:W-:-:S02]  /*8bd0*/  ISETP.NE.AND.EX P0, PT, RZ, UR9, PT, P0 ;  /* 0x00000009ff007c0c */ /* 0x000fc4000bf05300 */
[----:B------:R-:W-:Y:S01]  /*8be0*/  SHF.R.U64 R21, R4, UR7, R5 ;  /* 0x0000000704157c19 */ /* 0x000fe20008001205 */
[----:B0-----:R-:W-:Y:S01]  /*8bf0*/  IMAD R15, R6, R22, R15 ;  /* 0x00000016060f7224 */ /* 0x001fe200078e020f */
[----:B------:R-:W-:Y:S01]  /*8c00*/  SHF.R.U32.HI R4, RZ, UR7, R5 ;  /* 0x00000007ff047c19 */ /* 0x000fe20008011605 */
[----:B------:R-:W-:Y:S01]  /*8c10*/  ULDC UR7, c[0x0][0x608] ;  /* 0x0001820000077ab9 */ /* 0x000fe20000000800 */
[----:B---3--:R-:W-:Y:S02]  /*8c20*/  IMAD.MOV R6, RZ, RZ, -R23 ;  /* 0x000000ffff067224 */ /* 0x008fe400078e0a17 */
[--C-:B------:R-:W-:Y:S02]  /*8c30*/  SHF.R.U64 R22, R21, UR7, R4.reuse ;  /* 0x0000000715167c19 */ /* 0x100fe40008001204 */
[----:B------:R-:W-:Y:S01]  /*8c40*/  SHF.R.U32.HI R5, RZ, UR7, R4 ;  /* 0x00000007ff057c19 */ /* 0x000fe20008011604 */
[----:B------:R-:W-:Y:S01]  /*8c50*/  ULDC UR7, c[0x0][0x658] ;  /* 0x0001960000077ab9 */ /* 0x000fe20000000800 */
[----:B--2---:R-:W-:-:S02]  /*8c60*/  @P2 IMAD R15, R25, R6, R20 ;  /* 0x00000006190f2224 */ /* 0x004fc400078e0214 */
[--C-:B------:R-:W-:Y:S02]  /*8c70*/  SHF.R.U64 R20, R22, UR7, R5.reuse ;  /* 0x0000000716147c19 */ /* 0x100fe40008001205 */
[----:B------:R-:W-:-:S03]  /*8c80*/  SHF.R.U32.HI R23, RZ, UR7, R5 ;  /* 0x00000007ff177c19 */ /* 0x000fc60008011605 */
[----:B------:R-:W-:Y:S02]  /*8c90*/  IMAD.MOV.U32 R6, RZ, RZ, R20 ;  /* 0x000000ffff067224 */ /* 0x000fe400078e0014 */
[----:B------:R-:W-:Y:S01]  /*8ca0*/  IMAD.MOV.U32 R5, RZ, RZ, R23 ;  /* 0x000000ffff057224 */ /* 0x000fe200078e0017 */
[----:B------:R-:W-:Y:S06]  /*8cb0*/  @!P0 BRA `(.L_x_174) ;  /* 0x00000000002c8947 */ /* 0x000fec0003800000 */
        /* <DEDUP_REMOVED lines=9> */
[----:B------:R-:W-:-:S04]  /*8d50*/  IMAD.WIDE.U32.X R4, R23, UR9, R4, P1 ;  /* 0x0000000917047c25 */ /* 0x000fc800088e0404 */
[----:B------:R-:W-:-:S07]  /*8d60*/  IMAD.MOV.U32 R6, RZ, RZ, R4 ;  /* 0x000000ffff067224 */ /* 0x000fce00078e0004 */
.L_x_174:
[----:B------:R-:W-:Y:S01]  /*8d70*/  ULDC UR7, c[0x0][0x648] ;  /* 0x0001920000077ab9 */ /* 0x000fe20000000800 */
[----:B------:R-:W-:Y:S01]  /*8d80*/  LOP3.LUT R4, R22, UR6, RZ, 0xc0, !PT ;  /* 0x0000000616047c12 */ /* 0x000fe2000f8ec0ff */
[----:B------:R-:W-:Y:S01]  /*8d90*/  ULDC UR8, c[0x0][0x610] ;  /* 0x0001840000087ab9 */ /* 0x000fe20000000800 */
[----:B------:R-:W-:Y:S01]  /*8da0*/  SHF.R.U64 R5, R6, UR7, R5 ;  /* 0x0000000706057c19 */ /* 0x000fe20008001205 */
[----:B------:R-:W-:Y:S01]  /*8db0*/  ULDC UR7, c[0x0][0x638] ;  /* 0x00018e0000077ab9 */ /* 0x000fe20000000800 */
[----:B------:R-:W-:-:S03]  /*8dc0*/  LOP3.LUT R21, R21, UR4, RZ, 0xc0, !PT ;  /* 0x0000000415157c12 */ /* 0x000fc6000f8ec0ff */
[----:B------:R-:W-:Y:S02]  /*8dd0*/  IMAD.MOV R7, RZ, RZ, -R5 ;  /* 0x000000ffff077224 */ /* 0x000fe400078e0a05 */
[----:B------:R-:W-:Y:S02]  /*8de0*/  IMAD R4, R5, UR5, R4 ;  /* 0x0000000505047c24 */ /* 0x000fe4000f8e0204 */
[----:B------:R-:W-:Y:S01]  /*8df0*/  IMAD R20, R7, UR7, R20 ;  /* 0x0000000707147c24 */ /* 0x000fe2000f8e0214 */
[----:B------:R-:W-:Y:S01]  /*8e00*/  ULDC UR7, c[0x0][0x600] ;  /* 0x0001800000077ab9 */ /* 0x000fe20000000800 */
[----:B------:R-:W-:Y:S02]  /*8e10*/  IMAD R15, R4, UR8, R15 ;  /* 0x00000008040f7c24 */ /* 0x000fe4000f8e020f */
[----:B------:R-:W-:Y:S02]  /*8e20*/  IMAD R6, R20, UR7, R21 ;  /* 0x0000000714067c24 */ /* 0x000fe4000f8e0215 */
[----:B------:R-:W-:-:S03]  /*8e30*/  IMAD.MOV.U32 R4, RZ, RZ, 0x1 ;  /* 0x00000001ff047424 */ /* 0x000fc600078e00ff */
[----:B------:R-:W-:Y:S02]  /*8e40*/  SEL R20, R6, R15, !P2 ;  /* 0x0000000f06147207 */ /* 0x000fe40005000000 */
[----:B------:R-:W-:Y:S01]  /*8e50*/  SEL R21, R15, R6, !P2 ;  /* 0x000000060f157207 */ /* 0x000fe20005000000 */
[----:B------:R-:W-:-:S07]  /*8e60*/  IMAD.MOV.U32 R6, RZ, RZ, R14 ;  /* 0x000000ffff067224 */ /* 0x000fce00078e000e */
.L_x_172:
[----:B------:R-:W-:Y:S05]  /*8e70*/  BSYNC B1 ;  /* 0x0000000000017941 */ /* 0x000fea0003800000 */
.L_x_171:
[----:B------:R-:W-:-:S13]  /*8e80*/  LOP3.LUT P0, RZ, R4, 0xff, RZ, 0xc0, !PT ;  /* 0x000000ff04ff7812 */ /* 0x000fda000780c0ff */
[----:B------:R-:W-:Y:S05]  /*8e90*/  @P0 BRA `(.L_x_175) ;  /* 0xfffffff4000c0947 */ /* 0x000fea000383ffff */
[----:B------:R-:W-:Y:S05]  /*8ea0*/  BSYNC B0 ;  /* 0x0000000000007941 */ /* 0x000fea0003800000 */
.L_x_164:
[----:B------:R-:W-:-:S03]  /*8eb0*/  UMOV UR7, 0xffffffff ;  /* 0xffffffff00077882 */ /* 0x000fc60000000000 */
[----:B------:R-:W-:Y:S05]  /*8ec0*/  BRA.DIV UR7, `(.L_x_176) ;  /* 0x0000000207cc7947 */ /* 0x000fea000b800000 */
[----:B------:R-:W-:-:S13]  /*8ed0*/  ELECT P6, URZ, PT ;  /* 0x00000000003f782f */ /* 0x000fda00038c0000 */
.L_x_188:
[----:B------:R-:W-:Y:S04]  /*8ee0*/  BSSY B0, `(.L_x_177) ;  /* 0x0000019000007945 */ /* 0x000fe80003800000 */
[----:B------:R-:W-:Y:S05]  /*8ef0*/  @!P6 BRA `(.L_x_178) ;  /* 0x00000000005ce947 */ /* 0x000fea0003800000 */
[----:B------:R-:W-:-:S04]  /*8f00*/  LOP3.LUT R18, R18, 0x2, RZ, 0xfc, !PT ;  /* 0x0000000212127812 */ /* 0x000fc800078efcff */
[----:B------:R-:W-:-:S13]  /*8f10*/  ISETP.NE.AND P0, PT, R18, 0x3, PT ;  /* 0x000000031200780c */ /* 0x000fda0003f05270 */
[----:B------:R-:W-:Y:S05]  /*8f20*/  @!P0 BRA `(.L_x_179) ;  /* 0x0000000000048947 */ /* 0x000fea0003800000 */
[----:B------:R-:W-:Y:S01]  /*8f30*/  BPT.TRAP 0x1 ;  /* 0x000000040000795c */ /* 0x000fe20000300000 */
.L_x_179:
[----:B------:R-:W0:Y:S01]  /*8f40*/  S2R R5, SR_CgaCtaId ;  /* 0x0000000000057919 */ /* 0x000e220000008800 */
[----:B------:R-:W-:Y:S02]  /*8f50*/  MOV R0, 0x400 ;  /* 0x0000040000007802 */ /* 0x000fe40000000f00 */
[----:B------:R-:W-:Y:S02]  /*8f60*/  SHF.L.U32 R2, R3, 0x1f, RZ ;  /* 0x0000001f03027819 */ /* 0x000fe400000006ff */
[----:B0-----:R-:W-:-:S05]  /*8f70*/  LEA R5, R5, R0, 0x18 ;  /* 0x0000000005057211 */ /* 0x001fca00078ec0ff */
[----:B------:R-:W-:-:S04]  /*8f80*/  VIADD R5, R5, 0x10 ;  /* 0x0000001005057836 */ /* 0x000fc80000000000 */
[C---:B------:R-:W-:Y:S02]  /*8f90*/  IMAD R7, R8.reuse, 0x8, R5 ;  /* 0x0000000808077824 */ /* 0x040fe400078e0205 */
[----:B------:R-:W-:Y:S02]  /*8fa0*/  VIADD R8, R8, 0x1 ;  /* 0x0000000108087836 */ /* 0x000fe40000000000 */
[----:B------:R-:W0:Y:S03]  /*8fb0*/  SYNCS.PHASECHK.TRANS64.TRYWAIT P0, [R7+URZ], R2 ;  /* 0x00000002070075a7 */ /* 0x000e26000800017f */
[----:B------:R-:W-:-:S04]  /*8fc0*/  ISETP.NE.AND P1, PT, R8, 0x2, PT ;  /* 0x000000020800780c */ /* 0x000fc80003f25270 */
[----:B------:R-:W-:Y:S02]  /*8fd0*/  SEL R0, RZ, 0x1, P1 ;  /* 0x00000001ff007807 */ /* 0x000fe40000800000 */
[----:B------:R-:W-:Y:S02]  /*8fe0*/  SEL R8, R8, RZ, P1 ;  /* 0x000000ff08087207 */ /* 0x000fe40000800000 */
[----:B------:R-:W-:Y:S01]  /*8ff0*/  LOP3.LUT R0, R3, R0, RZ, 0x3c, !PT ;  /* 0x0000000003007212 */ /* 0x000fe200078e3cff */
[----:B0-----:R-:W-:Y:S06]  /*9000*/  @!P0 BRA `(.L_x_180) ;  /* 0x00000000009c8947 */ /* 0x001fec0003800000 */
.L_x_189:
[----:B------:R-:W-:Y:S01]  /*9010*/  IMAD R5, R8, 0x8, R5 ;  /* 0x0000000808057824 */ /* 0x000fe200078e0205 */
[----:B------:R-:W-:-:S07]  /*9020*/  SHF.L.U32 R0, R0, 0x1f, RZ ;  /* 0x0000001f00007819 */ /* 0x000fce00000006ff */
.L_x_181:
[----:B-1----:R1:W2:Y:S02]  /*9030*/  SYNCS.PHASECHK.TRANS64.TRYWAIT P0, [R5+URZ], R0 ;  /* 0x00000000050075a7 */ /* 0x0022a4000800017f */
[----:B--2---:R-:W-:Y:S05]  /*9040*/  @!P0 NANOSLEEP.SYNCS 0x989680 ;  /* 0x009896800000895d */ /* 0x004fea0003900000 */
[----:B------:R-:W2:Y:S02]  /*9050*/  @!P0 SYNCS.PHASECHK.TRANS64 P0, [R5+URZ], R0 ;  /* 0x00000000050085a7 */ /* 0x000ea4000800007f */
[----:B--2---:R-:W-:Y:S05]  /*9060*/  @!P0 BRA `(.L_x_181) ;  /* 0xfffffffc00f08947 */ /* 0x004fea000383ffff */
.L_x_178:
[----:B------:R-:W-:Y:S05]  /*9070*/  BSYNC B0 ;  /* 0x0000000000007941 */ /* 0x000fea0003800000 */
.L_x_177:
[----:B------:R-:W-:Y:S05]  /*9080*/  EXIT ;  /* 0x000000000000794d */ /* 0x000fea0003800000 */
.L_x_21:
[----:B-1----:R1:W2:Y:S02]  /*9090*/  SYNCS.PHASECHK.TRANS64.TRYWAIT P1, [R3+URZ], R0 ;  /* 0x00000000030075a7 */ /* 0x0022a4000802017f */
[----:B--2---:R-:W-:Y:S05]  /*90a0*/  @!P1 NANOSLEEP.SYNCS 0x989680 ;  /* 0x009896800000995d */ /* 0x004fea0003900000 */
[----:B------:R-:W2:Y:S02]  /*90b0*/  @!P1 SYNCS.PHASECHK.TRANS64 P1, [R3+URZ], R0 ;  /* 0x00000000030095a7 */ /* 0x000ea4000802007f */
[----:B--2---:R-:W-:Y:S05]  /*90c0*/  @!P1 BRA `(.L_x_21) ;  /* 0xfffffffc00f09947 */ /* 0x004fea000383ffff */
[----:B------:R-:W-:Y:S05]  /*90d0*/  BRA `(.L_x_20) ;  /* 0xffffff8400b47947 */ /* 0x000fea000383ffff */
.L_x_26:
[----:B-1----:R1:W2:Y:S02]  /*90e0*/  SYNCS.PHASECHK.TRANS64.TRYWAIT P1, [R5+URZ], R4 ;  /* 0x00000004050075a7 */ /* 0x0022a4000802017f */
[----:B--2---:R-:W-:Y:S05]  /*90f0*/  @!P1 NANOSLEEP.SYNCS 0x989680 ;  /* 0x009896800000995d */ /* 0x004fea0003900000 */
[----:B------:R-:W2:Y:S02]  /*9100*/  @!P1 SYNCS.PHASECHK.TRANS64 P1, [R5+URZ], R4 ;  /* 0x00000004050095a7 */ /* 0x000ea4000802007f */
[----:B--2---:R-:W-:Y:S05]  /*9110*/  @!P1 BRA `(.L_x_26) ;  /* 0xfffffffc00f09947 */ /* 0x004fea000383ffff */
[----:B------:R-:W-:Y:S05]  /*9120*/  BRA `(.L_x_25) ;  /* 0xffffff8c00c47947 */ /* 0x000fea000383ffff */
.L_x_165:
[----:B------:R-:W-:Y:S01]  /*9130*/  BSSY B1, `(.L_x_182) ;  /* 0x0000006000017945 */ /* 0x000fe20003800000 */
[----:B------:R-:W-:-:S07]  /*9140*/  IMAD.MOV.U32 R15, RZ, RZ, -0x1 ;  /* 0xffffffffff0f7424 */ /* 0x000fce00078e00ff */
[----:B------:R-:W-:Y:S05]  /*9150*/  WARPSYNC.COLLECTIVE R15, `(.L_x_183) ;  /* 0x000000000f0c7348 */ /* 0x000fea0003c00000 */
[----:B------:R-:W-:Y:S02]  /*9160*/  ELECT P6, UR62, PT ;  /* 0x00000000003e782f */ /* 0x000fe400038c0000 */
[----:B------:R-:W-:Y:S01]  /*9170*/  MOV R14, UR62 ;  /* 0x0000003e000e7c02 */ /* 0x000fe20008000f00 */
[----:B------:R-:W-:Y:S10]  /*9180*/  ENDCOLLECTIVE ;  /* 0x000000000000791b */ /* 0x000ff40003800000 */
.L_x_183:
[----:B------:R-:W-:Y:S05]  /*9190*/  BSYNC B1 ;  /* 0x0000000000017941 */ /* 0x000fea0003800000 */
.L_x_182:
[----:B------:R-:W-:Y:S05]  /*91a0*/  BRA `(.L_x_184) ;  /* 0xfffffff000547947 */ /* 0x000fea000383ffff */
.L_x_168:
[----:B-1----:R1:W2:Y:S02]  /*91b0*/  SYNCS.PHASECHK.TRANS64.TRYWAIT P0, [R23+URZ+0x10], R14 ;  /* 0x0000100e170075a7 */ /* 0x0022a4000800017f */
[----:B--2---:R-:W-:Y:S05]  /*91c0*/  @!P0 NANOSLEEP.SYNCS 0x989680 ;  /* 0x009896800000895d */ /* 0x004fea0003900000 */
[----:B------:R-:W2:Y:S02]  /*91d0*/  @!P0 SYNCS.PHASECHK.TRANS64 P0, [R23+URZ+0x10], R14 ;  /* 0x0000100e170085a7 */ /* 0x000ea4000800007f */
[----:B--2---:R-:W-:Y:S05]  /*91e0*/  @!P0 BRA `(.L_x_168) ;  /* 0xfffffffc00f08947 */ /* 0x004fea000383ffff */
[----:B------:R-:W-:Y:S05]  /*91f0*/  BRA `(.L_x_185) ;  /* 0xfffffff0008c7947 */ /* 0x000fea000383ffff */
.L_x_176:
[----:B------:R-:W-:Y:S01]  /*9200*/  BSSY B0, `(.L_x_186) ;  /* 0x0000006000007945 */ /* 0x000fe20003800000 */
[----:B------:R-:W-:-:S07]  /*9210*/  IMAD.MOV.U32 R15, RZ, RZ, -0x1 ;  /* 0xffffffffff0f7424 */ /* 0x000fce00078e00ff */
[----:B------:R-:W-:Y:S05]  /*9220*/  WARPSYNC.COLLECTIVE R15, `(.L_x_187) ;  /* 0x000000000f0c7348 */ /* 0x000fea0003c00000 */
[----:B------:R-:W-:Y:S02]  /*9230*/  ELECT P6, UR62, PT ;  /* 0x00000000003e782f */ /* 0x000fe400038c0000 */
[----:B------:R-:W-:Y:S01]  /*9240*/  MOV R14, UR62 ;  /* 0x0000003e000e7c02 */ /* 0x000fe20008000f00 */
[----:B------:R-:W-:Y:S10]  /*9250*/  ENDCOLLECTIVE ;  /* 0x000000000000791b */ /* 0x000ff40003800000 */
.L_x_187:
[----:B------:R-:W-:Y:S05]  /*9260*/  BSYNC B0 ;  /* 0x0000000000007941 */ /* 0x000fea0003800000 */
.L_x_186:
[----:B------:R-:W-:Y:S05]  /*9270*/  BRA `(.L_x_188) ;  /* 0xfffffffc00187947 */ /* 0x000fea000383ffff */
.L_x_180:
[----:B0-----:R0:W1:Y:S02]  /*9280*/  SYNCS.PHASECHK.TRANS64.TRYWAIT P0, [R7+URZ], R2 ;  /* 0x00000002070075a7 */ /* 0x001064000800017f */
[----:B-1----:R-:W-:Y:S05]  /*9290*/  @!P0 NANOSLEEP.SYNCS 0x989680 ;  /* 0x009896800000895d */ /* 0x002fea0003900000 */
[----:B------:R-:W1:Y:S02]  /*92a0*/  @!P0 SYNCS.PHASECHK.TRANS64 P0, [R7+URZ], R2 ;  /* 0x00000002070085a7 */ /* 0x000e64000800007f */
[----:B-1----:R-:W-:Y:S05]  /*92b0*/  @!P0 BRA `(.L_x_180) ;  /* 0xfffffffc00f08947 */ /* 0x002fea000383ffff */
[----:B------:R-:W-:Y:S05]  /*92c0*/  BRA `(.L_x_189) ;  /* 0xfffffffc00507947 */ /* 0x000fea000383ffff */
.L_x_190:
[----:B------:R-:W-:-:S00]  /*92d0*/  BRA `(.L_x_190) ;  /* 0xfffffffc00fc7947 */ /* 0x000fc0000383ffff */
[----:B------:R-:W-:-:S00]  /*92e0*/  NOP ;  /* 0x0000000000007918 */ /* 0x000fc00000000000 */
        /* <DEDUP_REMOVED lines=9> */
.L_x_191:


//--------------------- .nv.global.init           --------------------------
	.section	.nv.global.init,"aw",@progbits
.nv.global.init:
	.type		$str$22,@object
	.size		$str$22,($str$23 - $str$22)
$str$22:
        /*0000*/ 	.byte	0x6b, 0x5f, 0x74, 0x69, 0x6c, 0x65, 0x5f, 0x63, 0x6f, 0x75, 0x6e, 0x74, 0x20, 0x3e, 0x3d, 0x20
        /*0010*/ 	.byte	0x31, 0x00
	.type		$str$23,@object
	.size		$str$23,(__unnamed_1 - $str$23)
$str$23:
        /*0012*/ 	.byte	0x2f, 0x74, 0x6d, 0x70, 0x2f, 0x63, 0x75, 0x74, 0x6c, 0x61, 0x73, 0x73, 0x5f, 0x73, 0x77, 0x65
        /*0022*/ 	.byte	0x65, 0x70, 0x5f, 0x73, 0x72, 0x63, 0x2f, 0x69, 0x6e, 0x63, 0x6c, 0x75, 0x64, 0x65, 0x2f, 0x63
        /*0032*/ 	.byte	0x75, 0x74, 0x6c, 0x61, 0x73, 0x73, 0x2f, 0x67, 0x65, 0x6d, 0x6d, 0x2f, 0x63, 0x6f, 0x6c, 0x6c
        /*0042*/ 	.byte	0x65, 0x63, 0x74, 0x69, 0x76, 0x65, 0x2f, 0x73, 0x6d, 0x39, 0x30, 0x5f, 0x6d, 0x6d, 0x61, 0x5f
        /*0052*/ 	.byte	0x74, 0x6d, 0x61, 0x5f, 0x67, 0x6d, 0x6d, 0x61, 0x5f, 0x73, 0x73, 0x5f, 0x77, 0x61, 0x72, 0x70
        /*0062*/ 	.byte	0x73, 0x70, 0x65, 0x63, 0x69, 0x61, 0x6c, 0x69, 0x7a, 0x65, 0x64, 0x2e, 0x68, 0x70, 0x70, 0x00
	.type		__unnamed_1,@object
	.size		__unnamed_1,(.L_0 - __unnamed_1)
__unnamed_1:
        /*0072*/ 	.byte	0x76, 0x6f, 0x69, 0x64, 0x20, 0x63, 0x75, 0x74, 0x6c, 0x61, 0x73, 0x73, 0x3a, 0x3a, 0x67, 0x65
        /* <DEDUP_REMOVED lines=180> */
        /*0bc2*/ 	.byte	0x74, 0x79, 0x5d, 0x00
.L_0:


//--------------------- .nv.shared._ZN7cutlass13device_kernelINS_4gemm6kernel13GemmUniversalIN4cute5tupleIJiiiiEEENS1_10collective13CollectiveMmaINS1_34MainloopSm90TmaGmmaWarpSpecializedILi2ENS5_IJNS4_1CILi2EEENSA_ILi1EEESC_EEENS1_35KernelTmaWarpSpecializedCooperativeEEENS5_IJNSA_ILi256EEENSA_ILi64EEENSA_ILi128EEEEEENS_6half_tENS5_IJlSC_lEEESK_SL_NS4_8TiledMMAINS4_8MMA_AtomIJNS4_4SM904GMMA25MMA_64x64x16_F32F16F16_SSILNSP_5MajorE0ELSR_0ELNSP_7ScaleInE1ELSS_1EEEEEENS4_6LayoutISD_NS5_IJSC_NSA_ILi0EEESW_EEEEENS5_IJNS4_10UnderscoreESZ_SZ_EEEEENS4_13SM90_TMA_LOADENS4_14ComposedLayoutINS4_7SwizzleILi3ELi4ELi3EEENS4_18smem_ptr_flag_bitsILi16EEENSV_INS5_IJNSA_ILi8EEESH_EEENS5_IJSH_SC_EEEEEEEvNS4_8identityENS4_23SM90_TMA_LOAD_MULTICASTES1C_vS1D_EENS_8epilogue10collective6detail29Sm90TmaWarpSpecializedAdapterINS1H_15DefaultEpilogueISK_SL_SL_NS1G_6thread17LinearCombinationISK_Li1EffLNS1L_9ScaleType4KindE0ELNS_15FloatRoundStyleE2ESK_EENS1_15EpilogueDefaultEEEEEvvEEEEvNT_6ParamsE --------------------------
	.section	.nv.shared._ZN7cutlass13device_kernelINS_4gemm6kernel13GemmUniversalIN4cute5tupleIJiiiiEEENS1_10collective13CollectiveMmaINS1_34MainloopSm90TmaGmmaWarpSpecializedILi2ENS5_IJNS4_1CILi2EEENSA_ILi1EEESC_EEENS1_35KernelTmaWarpSpecializedCooperativeEEENS5_IJNSA_ILi256EEENSA_ILi64EEENSA_ILi128EEEEEENS_6half_tENS5_IJlSC_lEEESK_SL_NS4_8TiledMMAINS4_8MMA_AtomIJNS4_4SM904GMMA25MMA_64x64x16_F32F16F16_SSILNSP_5MajorE0ELSR_0ELNSP_7ScaleInE1ELSS_1EEEEEENS4_6LayoutISD_NS5_IJSC_NSA_ILi0EEESW_EEEEENS5_IJNS4_10UnderscoreESZ_SZ_EEEEENS4_13SM90_TMA_LOADENS4_14ComposedLayoutINS4_7SwizzleILi3ELi4ELi3EEENS4_18smem_ptr_flag_bitsILi16EEENSV_INS5_IJNSA_ILi8EEESH_EEENS5_IJSH_SC_EEEEEEEvNS4_8identityENS4_23SM90_TMA_LOAD_MULTICASTES1C_vS1D_EENS_8epilogue10collective6detail29Sm90TmaWarpSpecializedAdapterINS1H_15DefaultEpilogueISK_SL_SL_NS1G_6thread17LinearCombinationISK_Li1EffLNS1L_9ScaleType4KindE0ELNS_15FloatRoundStyleE2ESK_EENS1_15EpilogueDefaultEEEEEvvEEEEvNT_6ParamsE,"aw",@nobits
	.sectionflags	@""
	.align	16
	.zero		1024


//--------------------- .nv.shared.reserved.0     --------------------------
	.section	.nv.shared.reserved.0,"aw",@nobits
	.weak		__nv_reservedSMEM_offset_0_alias
	.size		__nv_reservedSMEM_offset_0_alias, 0, 0
	.other		__nv_reservedSMEM_offset_0_alias,@"STO_CUDA_RESERVED_SHARED STV_DEFAULT"
__nv_reservedSMEM_offset_0_alias:
	.zero		0


//--------------------- .nv.global                --------------------------
	.section	.nv.global,"aw",@nobits
.nv.global:
	.type		_ZN39_INTERNAL_b3ef862d_4_k_cu_7425cd42_34834cute1_E,@object
	.size		_ZN39_INTERNAL_b3ef862d_4_k_cu_7425cd42_34834cute1_E,(_ZN39_INTERNAL_b3ef862d_4_k_cu_7425cd42_34834cuda3std3__45__cpo6cbeginE - _ZN39_INTERNAL_b3ef862d_4_k_cu_7425cd42_34834cute1_E)
_ZN39_INTERNAL_b3ef862d_4_k_cu_7425cd42_34834cute1_E:
	.zero		1
	.type		_ZN39_INTERNAL_b3ef862d_4_k_cu_7425cd42_34834cuda3std3__45__cpo6cbeginE,@object
	.size		_ZN39_INTERNAL_b3ef862d_4_k_cu_7425cd42_34834cuda3std3__45__cpo6cbeginE,(_ZN39_INTERNAL_b3ef862d_4_k_cu_7425cd42_34834cuda3std3__48in_placeE - _ZN39_INTERNAL_b3ef862d_4_k_cu_7425cd42_34834cuda3std3__45__cpo6cbeginE)
_ZN39_INTERNAL_b3ef862d_4_k_cu_7425cd42_34834cuda3std3__45__cpo6cbeginE:
	.zero		1
	.type		_ZN39_INTERNAL_b3ef862d_4_k_cu_7425cd42_34834cuda3std3__48in_placeE,@object
	.size		_ZN39_INTERNAL_b3ef862d_4_k_cu_7425cd42_34834cuda3std3__48in_placeE,(_ZN39_INTERNAL_b3ef862d_4_k_cu_7425cd42_34834cuda3std6ranges3__45__cpo9iter_moveE - _ZN39_INTERNAL_b3ef862d_4_k_cu_7425cd42_34834cuda3std3__48in_placeE)
_ZN39_INTERNAL_b3ef862d_4_k_cu_7425cd42_34834cuda3std3__48in_placeE:
	.zero		1
	.type		_ZN39_INTERNAL_b3ef862d_4_k_cu_7425cd42_34834cuda3std6ranges3__45__cpo9iter_moveE,@object
	.size		_ZN39_INTERNAL_b3ef862d_4_k_cu_7425cd42_34834cuda3std6ranges3__45__cpo9iter_moveE,(_ZN39_INTERNAL_b3ef862d_4_k_cu_7425cd42_34834cuda3std3__45__cpo5beginE - _ZN39_INTERNAL_b3ef862d_4_k_cu_7425cd42_34834cuda3std6ranges3__45__cpo9iter_moveE)
_ZN39_INTERNAL_b3ef862d_4_k_cu_7425cd42_34834cuda3std6ranges3__45__cpo9iter_moveE:
	.zero		1
	.type		_ZN39_INTERNAL_b3ef862d_4_k_cu_7425cd42_34834cuda3std3__45__cpo5beginE,@object
	.size		_ZN39_INTERNAL_b3ef862d_4_k_cu_7425cd42_34834cuda3std3__45__cpo5beginE,(_ZN39_INTERNAL_b3ef862d_4_k_cu_7425cd42_34834cuda3std3__441_GLOBAL__N__b3ef862d_4_k_cu_7425cd42_34836ignoreE - _ZN39_INTERNAL_b3ef862d_4_k_cu_7425cd42_34834cuda3std3__45__cpo5beginE)
_ZN39_INTERNAL_b3ef862d_4_k_cu_7425cd42_34834cuda3std3__45__cpo5beginE:
	.zero		1
	.type		_ZN39_INTERNAL_b3ef862d_4_k_cu_7425cd42_34834cuda3std3__441_GLOBAL__N__b3ef862d_4_k_cu_7425cd42_34836ignoreE,@object
	.size		_ZN39_INTERNAL_b3ef862d_4_k_cu_7425cd42_34834cuda3std3__441_GLOBAL__N__b3ef862d_4_k_cu_7425cd42_34836ignoreE,(_ZN39_INTERNAL_b3ef862d_4_k_cu_7425cd42_34834cute7productE - _ZN39_INTERNAL_b3ef862d_4_k_cu_7425cd42_34834cuda3std3__441_GLOBAL__N__b3ef862d_4_k_cu_7425cd42_34836ignoreE)
_ZN39_INTERNAL_b3ef862d_4_k_cu_7425cd42_34834cuda3std3__441_GLOBAL__N__b3ef862d_4_k_cu_7425cd42_34836ignoreE:
	.zero		1
	.type		_ZN39_INTERNAL_b3ef862d_4_k_cu_7425cd42_34834cute7productE,@object
	.size		_ZN39_INTERNAL_b3ef862d_4_k_cu_7425cd42_34834cute7productE,(_ZN39_INTERNAL_b3ef862d_4_k_cu_7425cd42_34834cuda3std3__45__cpo3endE - _ZN39_INTERNAL_b3ef862d_4_k_cu_7425cd42_34834cute7productE)
_ZN39_INTERNAL_b3ef862d_4_k_cu_7425cd42_34834cute7productE:
	.zero		1
	.type		_ZN39_INTERNAL_b3ef862d_4_k_cu_7425cd42_34834cuda3std3__45__cpo3endE,@object
	.size		_ZN39_INTERNAL_b3ef862d_4_k_cu_7425cd42_34834cuda3std3__45__cpo3endE,(_ZN39_INTERNAL_b3ef862d_4_k_cu_7425cd42_34834cuda3std3__419piecewise_constructE - _ZN39_INTERNAL_b3ef862d_4_k_cu_7425cd42_34834cuda3std3__45__cpo3endE)
_ZN39_INTERNAL_b3ef862d_4_k_cu_7425cd42_34834cuda3std3__45__cpo3endE:
	.zero		1
	.type		_ZN39_INTERNAL_b3ef862d_4_k_cu_7425cd42_34834cuda3std3__419piecewise_constructE,@object
	.size		_ZN39_INTERNAL_b3ef862d_4_k_cu_7425cd42_34834cuda3std3__419piecewise_constructE,(_ZN39_INTERNAL_b3ef862d_4_k_cu_7425cd42_34834cuda3std3__45__cpo4cendE - _ZN39_INTERNAL_b3ef862d_4_k_cu_7425cd42_34834cuda3std3__419piecewise_constructE)
_ZN39_INTERNAL_b3ef862d_4_k_cu_7425cd42_34834cuda3std3__419piecewise_constructE:
	.zero		1
	.type		_ZN39_INTERNAL_b3ef862d_4_k_cu_7425cd42_34834cuda3std3__45__cpo4cendE,@object
	.size		_ZN39_INTERNAL_b3ef862d_4_k_cu_7425cd42_34834cuda3std3__45__cpo4cendE,(_ZN39_INTERNAL_b3ef862d_4_k_cu_7425cd42_34834cuda3std6ranges3__45__cpo4swapE - _ZN39_INTERNAL_b3ef862d_4_k_cu_7425cd42_34834cuda3std3__45__cpo4cendE)
_ZN39_INTERNAL_b3ef862d_4_k_cu_7425cd42_34834cuda3std3__45__cpo4cendE:
	.zero		1
	.type		_ZN39_INTERNAL_b3ef862d_4_k_cu_7425cd42_34834cuda3std6ranges3__45__cpo4swapE,@object
	.size		_ZN39_INTERNAL_b3ef862d_4_k_cu_7425cd42_34834cuda3std6ranges3__45__cpo4swapE,(.L_8 - _ZN39_INTERNAL_b3ef862d_4_k_cu_7425cd42_34834cuda3std6ranges3__45__cpo4swapE)
_ZN39_INTERNAL_b3ef862d_4_k_cu_7425cd42_34834cuda3std6ranges3__45__cpo4swapE:
	.zero		1
.L_8:


//--------------------- .nv.constant0._ZN7cutlass13device_kernelINS_4gemm6kernel13GemmUniversalIN4cute5tupleIJiiiiEEENS1_10collective13CollectiveMmaINS1_34MainloopSm90TmaGmmaWarpSpecializedILi2ENS5_IJNS4_1CILi2EEENSA_ILi1EEESC_EEENS1_35KernelTmaWarpSpecializedCooperativeEEENS5_IJNSA_ILi256EEENSA_ILi64EEENSA_ILi128EEEEEENS_6half_tENS5_IJlSC_lEEESK_SL_NS4_8TiledMMAINS4_8MMA_AtomIJNS4_4SM904GMMA25MMA_64x64x16_F32F16F16_SSILNSP_5MajorE0ELSR_0ELNSP_7ScaleInE1ELSS_1EEEEEENS4_6LayoutISD_NS5_IJSC_NSA_ILi0EEESW_EEEEENS5_IJNS4_10UnderscoreESZ_SZ_EEEEENS4_13SM90_TMA_LOADENS4_14ComposedLayoutINS4_7SwizzleILi3ELi4ELi3EEENS4_18smem_ptr_flag_bitsILi16EEENSV_INS5_IJNSA_ILi8EEESH_EEENS5_IJSH_SC_EEEEEEEvNS4_8identityENS4_23SM90_TMA_LOAD_MULTICASTES1C_vS1D_EENS_8epilogue10collective6detail29Sm90TmaWarpSpecializedAdapterINS1H_15DefaultEpilogueISK_SL_SL_NS1G_6thread17LinearCombinationISK_Li1EffLNS1L_9ScaleType4KindE0ELNS_15FloatRoundStyleE2ESK_EENS1_15EpilogueDefaultEEEEEvvEEEEvNT_6ParamsE --------------------------
	.section	.nv.constant0._ZN7cutlass13device_kernelINS_4gemm6kernel13GemmUniversalIN4cute5tupleIJiiiiEEENS1_10collective13CollectiveMmaINS1_34MainloopSm90TmaGmmaWarpSpecializedILi2ENS5_IJNS4_1CILi2EEENSA_ILi1EEESC_EEENS1_35KernelTmaWarpSpecializedCooperativeEEENS5_IJNSA_ILi256EEENSA_ILi64EEENSA_ILi128EEEEEENS_6half_tENS5_IJlSC_lEEESK_SL_NS4_8TiledMMAINS4_8MMA_AtomIJNS4_4SM904GMMA25MMA_64x64x16_F32F16F16_SSILNSP_5MajorE0ELSR_0ELNSP_7ScaleInE1ELSS_1EEEEEENS4_6LayoutISD_NS5_IJSC_NSA_ILi0EEESW_EEEEENS5_IJNS4_10UnderscoreESZ_SZ_EEEEENS4_13SM90_TMA_LOADENS4_14ComposedLayoutINS4_7SwizzleILi3ELi4ELi3EEENS4_18smem_ptr_flag_bitsILi16EEENSV_INS5_IJNSA_ILi8EEESH_EEENS5_IJSH_SC_EEEEEEEvNS4_8identityENS4_23SM90_TMA_LOAD_MULTICASTES1C_vS1D_EENS_8epilogue10collective6detail29Sm90TmaWarpSpecializedAdapterINS1H_15DefaultEpilogueISK_SL_SL_NS1G_6thread17LinearCombinationISK_Li1EffLNS1L_9ScaleType4KindE0ELNS_15FloatRoundStyleE2ESK_EENS1_15EpilogueDefaultEEEEEvvEEEEvNT_6ParamsE,"a",@progbits
	.sectionflags	@""
	.align	4
.nv.constant0._ZN7cutlass13device_kernelINS_4gemm6kernel13GemmUniversalIN4cute5tupleIJiiiiEEENS1_10collective13CollectiveMmaINS1_34MainloopSm90TmaGmmaWarpSpecializedILi2ENS5_IJNS4_1CILi2EEENSA_ILi1EEESC_EEENS1_35KernelTmaWarpSpecializedCooperativeEEENS5_IJNSA_ILi256EEENSA_ILi64EEENSA_ILi128EEEEEENS_6half_tENS5_IJlSC_lEEESK_SL_NS4_8TiledMMAINS4_8MMA_AtomIJNS4_4SM904GMMA25MMA_64x64x16_F32F16F16_SSILNSP_5MajorE0ELSR_0ELNSP_7ScaleInE1ELSS_1EEEEEENS4_6LayoutISD_NS5_IJSC_NSA_ILi0EEESW_EEEEENS5_IJNS4_10UnderscoreESZ_SZ_EEEEENS4_13SM90_TMA_LOADENS4_14ComposedLayoutINS4_7SwizzleILi3ELi4ELi3EEENS4_18smem_ptr_flag_bitsILi16EEENSV_INS5_IJNSA_ILi8EEESH_EEENS5_IJSH_SC_EEEEEEEvNS4_8identityENS4_23SM90_TMA_LOAD_MULTICASTES1C_vS1D_EENS_8epilogue10collective6detail29Sm90TmaWarpSpecializedAdapterINS1H_15DefaultEpilogueISK_SL_SL_NS1G_6thread17LinearCombinationISK_Li1EffLNS1L_9ScaleType4KindE0ELNS_15FloatRoundStyleE2ESK_EENS1_15EpilogueDefaultEEEEEvvEEEEvNT_6ParamsE:
	.zero		1664


//--------------------- SYMBOLS --------------------------

	.type		.nv.reservedSmem.offset0,@object
	.size		.nv.reservedSmem.offset0,0x4
	.type		__assertfail,@function
